// auto-generated by cutlass_sweep.gemm — config: {"arch": "sm_90", "cluster_m": 1, "cluster_n": 2, "dtype": "e5m2", "dtype_b": "e5m2", "layout": "nt", "stages": 0, "tile_k": 128, "tile_m": 128, "tile_n": 256}
#include "cutlass/cutlass.h"
#include "cutlass/gemm/collective/collective_builder.hpp"
#include "cutlass/gemm/device/gemm_universal_adapter.h"
#include "cutlass/gemm/kernel/gemm_universal.hpp"
#include "cutlass/epilogue/collective/collective_builder.hpp"

using ElemA = cutlass::float_e5m2_t;
using ElemB = cutlass::float_e5m2_t;
using ElemCD = cutlass::float_e5m2_t;
using Acc  = float;
using TileShape    = cute::Shape<cute::_128, cute::_256, cute::_128>;
using ClusterShape = cute::Shape<cute::_1, cute::_2, cute::_1>;

using CollectiveEpilogue = typename cutlass::epilogue::collective::CollectiveBuilder<
    cutlass::arch::Sm90, cutlass::arch::OpClassTensorOp,
    TileShape, ClusterShape,
    cutlass::epilogue::collective::EpilogueTileAuto,
    Acc, Acc,
    ElemCD, cutlass::layout::RowMajor, 128 / cutlass::sizeof_bits<ElemCD>::value,
    ElemCD, cutlass::layout::RowMajor, 128 / cutlass::sizeof_bits<ElemCD>::value,
    cutlass::epilogue::collective::EpilogueScheduleAuto
  >::CollectiveOp;

using CollectiveMainloop = typename cutlass::gemm::collective::CollectiveBuilder<
    cutlass::arch::Sm90, cutlass::arch::OpClassTensorOp,
    ElemA, cutlass::layout::RowMajor, 128 / cutlass::sizeof_bits<ElemA>::value,
    ElemB, cutlass::layout::ColumnMajor, 128 / cutlass::sizeof_bits<ElemB>::value,
    Acc,
    TileShape, ClusterShape,
    cutlass::gemm::collective::StageCountAutoCarveout<static_cast<int>(sizeof(typename CollectiveEpilogue::SharedStorage))>,
    cutlass::gemm::collective::KernelScheduleAuto
  >::CollectiveOp;

using GemmKernel = cutlass::gemm::kernel::GemmUniversal<
    cute::Shape<int,int,int,int>,
    CollectiveMainloop,
    CollectiveEpilogue
>;
using Gemm = cutlass::gemm::device::GemmUniversalAdapter<GemmKernel>;

// Force the device kernel symbol into the cubin without needing a host main.
auto* _anchor = &cutlass::device_kernel<GemmKernel>;


// ===== COMPILED SASS (sm_90a) =====

	.target	sm_90a

	.elftype	@"ET_EXEC"


//--------------------- .note.nv.tkinfo           --------------------------
	.section	.note.nv.tkinfo,"",@"SHT_NOTE"
	.sectionflags	@"SHF_NOTE_NV_TKINFO"
	.tkinfo
        /*0018*/ 	.word	0x00000002
        /*0030*/ 	.string	""
        /*0030*/ 	.string	"ptxas"
        /*0030*/ 	.string	"Cuda compilation tools, release 13.0, V13.0.88"
        /*0030*/ 	.string	"Build cuda_13.0.r13.0/compiler.36424714_0"
        /*0030*/ 	.string	"-arch sm_90a -m 64 "



//--------------------- .note.nv.cuinfo           --------------------------
	.section	.note.nv.cuinfo,"",@"SHT_NOTE"
	.sectionflags	@"SHF_NOTE_NV_CUINFO"
        /*0018*/ 	.short	0x0002
        /*001a*/ 	.short	0x005a
        /*001c*/ 	.short	0x0082
	.zero		2


//--------------------- .nv.info                  --------------------------
	.section	.nv.info,"",@"SHT_CUDA_INFO"
	.align	4


	//----- nvinfo : EIATTR_REGCOUNT
	.align		4
        /*0000*/ 	.byte	0x04, 0x2f
        /*0002*/ 	.short	(.L_12 - .L_11)
	.align		4
.L_11:
        /*0004*/ 	.word	index@(_ZN7cutlass13device_kernelINS_4gemm6kernel13GemmUniversalIN4cute5tupleIJiiiiEEENS1_10collective13CollectiveMmaINS1_37MainloopSm90TmaGmmaWarpSpecializedFP8ILi4ENS5_IJNS4_1CILi1EEENSA_ILi2EEESB_EEENS1_35KernelTmaWarpSpecializedCooperativeEEENS5_IJNSA_ILi128EEENSA_ILi256EEESG_EEENS_12float_e5m2_tENS5_IJlSB_lEEESJ_SK_NS4_8TiledMMAINS4_8MMA_AtomIJNS4_4SM904GMMA31MMA_64x256x32_F32E5M2E5M2_SS_TNILNSO_7ScaleInE1ELSQ_1EEEEEENS4_6LayoutINS5_IJSC_SB_SB_EEENS5_IJSB_NSA_ILi0EEESV_EEEEENS5_IJNS4_10UnderscoreESY_SY_EEEEENS4_23SM90_TMA_LOAD_MULTICASTENS4_14ComposedLayoutINS4_7SwizzleILi3ELi4ELi3EEENS4_18smem_ptr_flag_bitsILi8EEENST_INS5_IJNSA_ILi8EEESG_EEENS5_IJSG_SB_EEEEEEEvNS4_8identityENS4_13SM90_TMA_LOADES1B_vS1C_EENS_8epilogue10collective6detail29Sm90TmaWarpSpecializedAdapterINS1G_15DefaultEpilogueISJ_SK_SK_NS1F_6thread17LinearCombinationISJ_Li1EffLNS1K_9ScaleType4KindE0ELNS_15FloatRoundStyleE2ESJ_EENS1_15EpilogueDefaultEEEEEvvEEEEvNT_6ParamsE)
        /*0008*/ 	.word	0x000000a8


	//----- nvinfo : EIATTR_FRAME_SIZE
	.align		4
.L_12:
        /*000c*/ 	.byte	0x04, 0x11
        /*000e*/ 	.short	(.L_14 - .L_13)
	.align		4
.L_13:
        /*0010*/ 	.word	index@(_ZN7cutlass13device_kernelINS_4gemm6kernel13GemmUniversalIN4cute5tupleIJiiiiEEENS1_10collective13CollectiveMmaINS1_37MainloopSm90TmaGmmaWarpSpecializedFP8ILi4ENS5_IJNS4_1CILi1EEENSA_ILi2EEESB_EEENS1_35KernelTmaWarpSpecializedCooperativeEEENS5_IJNSA_ILi128EEENSA_ILi256EEESG_EEENS_12float_e5m2_tENS5_IJlSB_lEEESJ_SK_NS4_8TiledMMAINS4_8MMA_AtomIJNS4_4SM904GMMA31MMA_64x256x32_F32E5M2E5M2_SS_TNILNSO_7ScaleInE1ELSQ_1EEEEEENS4_6LayoutINS5_IJSC_SB_SB_EEENS5_IJSB_NSA_ILi0EEESV_EEEEENS5_IJNS4_10UnderscoreESY_SY_EEEEENS4_23SM90_TMA_LOAD_MULTICASTENS4_14ComposedLayoutINS4_7SwizzleILi3ELi4ELi3EEENS4_18smem_ptr_flag_bitsILi8EEENST_INS5_IJNSA_ILi8EEESG_EEENS5_IJSG_SB_EEEEEEEvNS4_8identityENS4_13SM90_TMA_LOADES1B_vS1C_EENS_8epilogue10collective6detail29Sm90TmaWarpSpecializedAdapterINS1G_15DefaultEpilogueISJ_SK_SK_NS1F_6thread17LinearCombinationISJ_Li1EffLNS1K_9ScaleType4KindE0ELNS_15FloatRoundStyleE2ESJ_EENS1_15EpilogueDefaultEEEEEvvEEEEvNT_6ParamsE)
        /*0014*/ 	.word	0x000000f8


	//----- nvinfo : EIATTR_MIN_STACK_SIZE
	.align		4
.L_14:
        /*0018*/ 	.byte	0x04, 0x12
        /*001a*/ 	.short	(.L_16 - .L_15)
	.align		4
.L_15:
        /*001c*/ 	.word	index@(_ZN7cutlass13device_kernelINS_4gemm6kernel13GemmUniversalIN4cute5tupleIJiiiiEEENS1_10collective13CollectiveMmaINS1_37MainloopSm90TmaGmmaWarpSpecializedFP8ILi4ENS5_IJNS4_1CILi1EEENSA_ILi2EEESB_EEENS1_35KernelTmaWarpSpecializedCooperativeEEENS5_IJNSA_ILi128EEENSA_ILi256EEESG_EEENS_12float_e5m2_tENS5_IJlSB_lEEESJ_SK_NS4_8TiledMMAINS4_8MMA_AtomIJNS4_4SM904GMMA31MMA_64x256x32_F32E5M2E5M2_SS_TNILNSO_7ScaleInE1ELSQ_1EEEEEENS4_6LayoutINS5_IJSC_SB_SB_EEENS5_IJSB_NSA_ILi0EEESV_EEEEENS5_IJNS4_10UnderscoreESY_SY_EEEEENS4_23SM90_TMA_LOAD_MULTICASTENS4_14ComposedLayoutINS4_7SwizzleILi3ELi4ELi3EEENS4_18smem_ptr_flag_bitsILi8EEENST_INS5_IJNSA_ILi8EEESG_EEENS5_IJSG_SB_EEEEEEEvNS4_8identityENS4_13SM90_TMA_LOADES1B_vS1C_EENS_8epilogue10collective6detail29Sm90TmaWarpSpecializedAdapterINS1G_15DefaultEpilogueISJ_SK_SK_NS1F_6thread17LinearCombinationISJ_Li1EffLNS1K_9ScaleType4KindE0ELNS_15FloatRoundStyleE2ESJ_EENS1_15EpilogueDefaultEEEEEvvEEEEvNT_6ParamsE)
        /*0020*/ 	.word	0x000000f8
.L_16:


//--------------------- .nv.compat                --------------------------
	.section	.nv.compat,"",@"SHT_CUDA_COMPAT_INFO"
	.align	4
        /*0000*/ 	.byte	0x02, 0x09, 0x01, 0x00, 0x02, 0x02, 0x04, 0x00, 0x02, 0x05, 0x05, 0x00, 0x03, 0x07, 0x01, 0x01
        /*0010*/ 	.byte	0x02, 0x03, 0x01, 0x00, 0x02, 0x06, 0x01, 0x00, 0x04, 0x0b, 0x08, 0x00, 0x00, 0x00, 0x00, 0x00
        /*0020*/ 	.byte	0x00, 0x00, 0x00, 0x00


//--------------------- .nv.info._ZN7cutlass13device_kernelINS_4gemm6kernel13GemmUniversalIN4cute5tupleIJiiiiEEENS1_10collective13CollectiveMmaINS1_37MainloopSm90TmaGmmaWarpSpecializedFP8ILi4ENS5_IJNS4_1CILi1EEENSA_ILi2EEESB_EEENS1_35KernelTmaWarpSpecializedCooperativeEEENS5_IJNSA_ILi128EEENSA_ILi256EEESG_EEENS_12float_e5m2_tENS5_IJlSB_lEEESJ_SK_NS4_8TiledMMAINS4_8MMA_AtomIJNS4_4SM904GMMA31MMA_64x256x32_F32E5M2E5M2_SS_TNILNSO_7ScaleInE1ELSQ_1EEEEEENS4_6LayoutINS5_IJSC_SB_SB_EEENS5_IJSB_NSA_ILi0EEESV_EEEEENS5_IJNS4_10UnderscoreESY_SY_EEEEENS4_23SM90_TMA_LOAD_MULTICASTENS4_14ComposedLayoutINS4_7SwizzleILi3ELi4ELi3EEENS4_18smem_ptr_flag_bitsILi8EEENST_INS5_IJNSA_ILi8EEESG_EEENS5_IJSG_SB_EEEEEEEvNS4_8identityENS4_13SM90_TMA_LOADES1B_vS1C_EENS_8epilogue10collective6detail29Sm90TmaWarpSpecializedAdapterINS1G_15DefaultEpilogueISJ_SK_SK_NS1F_6thread17LinearCombinationISJ_Li1EffLNS1K_9ScaleType4KindE0ELNS_15FloatRoundStyleE2ESJ_EENS1_15EpilogueDefaultEEEEEvvEEEEvNT_6ParamsE --------------------------
	.section	.nv.info._ZN7cutlass13device_kernelINS_4gemm6kernel13GemmUniversalIN4cute5tupleIJiiiiEEENS1_10collective13CollectiveMmaINS1_37MainloopSm90TmaGmmaWarpSpecializedFP8ILi4ENS5_IJNS4_1CILi1EEENSA_ILi2EEESB_EEENS1_35KernelTmaWarpSpecializedCooperativeEEENS5_IJNSA_ILi128EEENSA_ILi256EEESG_EEENS_12float_e5m2_tENS5_IJlSB_lEEESJ_SK_NS4_8TiledMMAINS4_8MMA_AtomIJNS4_4SM904GMMA31MMA_64x256x32_F32E5M2E5M2_SS_TNILNSO_7ScaleInE1ELSQ_1EEEEEENS4_6LayoutINS5_IJSC_SB_SB_EEENS5_IJSB_NSA_ILi0EEESV_EEEEENS5_IJNS4_10UnderscoreESY_SY_EEEEENS4_23SM90_TMA_LOAD_MULTICASTENS4_14ComposedLayoutINS4_7SwizzleILi3ELi4ELi3EEENS4_18smem_ptr_flag_bitsILi8EEENST_INS5_IJNSA_ILi8EEESG_EEENS5_IJSG_SB_EEEEEEEvNS4_8identityENS4_13SM90_TMA_LOADES1B_vS1C_EENS_8epilogue10collective6detail29Sm90TmaWarpSpecializedAdapterINS1G_15DefaultEpilogueISJ_SK_SK_NS1F_6thread17LinearCombinationISJ_Li1EffLNS1K_9ScaleType4KindE0ELNS_15FloatRoundStyleE2ESJ_EENS1_15EpilogueDefaultEEEEEvvEEEEvNT_6ParamsE,"",@"SHT_CUDA_INFO"
	.sectionflags	@""
	.align	4


	//----- nvinfo : EIATTR_CUDA_API_VERSION
	.align		4
        /*0000*/ 	.byte	0x04, 0x37
        /*0002*/ 	.short	(.L_18 - .L_17)
.L_17:
        /*0004*/ 	.word	0x00000082


	//----- nvinfo : EIATTR_KPARAM_INFO
	.align		4
.L_18:
        /*0008*/ 	.byte	0x04, 0x17
        /*000a*/ 	.short	(.L_20 - .L_19)
.L_19:
        /*000c*/ 	.word	0x00000000
        /*0010*/ 	.short	0x0000
        /*0012*/ 	.short	0x0070
        /*0014*/ 	.byte	0x00, 0xf0, 0x01, 0x10


	//----- nvinfo : EIATTR_SPARSE_MMA_MASK
	.align		4
.L_20:
        /*0018*/ 	.byte	0x03, 0x50
        /*001a*/ 	.short	0x0000


	//----- nvinfo : EIATTR_MAXREG_COUNT
	.align		4
        /*001c*/ 	.byte	0x03, 0x1b
        /*001e*/ 	.short	0x00a8


	//----- nvinfo : EIATTR_NUM_BARRIERS
	.align		4
        /*0020*/ 	.byte	0x02, 0x4c
        /*0022*/ 	.byte	0x01
	.zero		1


	//----- nvinfo : EIATTR_ANNOTATIONS
	.align		4
        /*0024*/ 	.byte	0x04, 0x55
        /*0026*/ 	.short	(.L_22 - .L_21)


	//   ....[0]....
.L_21:
        /*0028*/ 	.word	0x00000001
        /*002c*/ 	.byte	0x70, 0x06, 0x00, 0x00, 0x01, 0x00, 0x00, 0x00, 0xa0, 0x08, 0x00, 0x00, 0x01, 0x00, 0x00, 0x00
        /* <DEDUP_REMOVED lines=188> */
        /*0bfc*/ 	.byte	0x20, 0x03, 0x01, 0x00, 0x01, 0x00, 0x00, 0x00, 0x70, 0x03, 0x01, 0x00


	//----- nvinfo : EIATTR_MERCURY_ISA_VERSION
	.align		4
.L_22:
        /*0c08*/ 	.byte	0x03, 0x5f
        /*0c0a*/ 	.short	0x0101


	//----- nvinfo : EIATTR_INT_WARP_WIDE_INSTR_OFFSETS
	.align		4
        /*0c0c*/ 	.byte	0x04, 0x31
        /*0c0e*/ 	.short	(.L_24 - .L_23)


	//   ....[0]....
.L_23:
        /*0c10*/ 	.word	0x00000530


	//   ....[1]....
        /*0c14*/ 	.word	0x00000550


	//   ....[2]....
        /*0c18*/ 	.word	0x000006a0


	//   ....[3]....
        /*0c1c*/ 	.word	0x00005290


	//----- nvinfo : EIATTR_COOP_GROUP_MASK_REGIDS
	.align		4
.L_24:
        /*0c20*/ 	.byte	0x04, 0x29
        /*0c22*/ 	.short	(.L_26 - .L_25)


	//   ....[0]....
.L_25:
        /*0c24*/ 	.word	0xffffffff


	//   ....[1]....
        /*0c28*/ 	.word	0xffffffff


	//   ....[2]....
        /*0c2c*/ 	.word	0xffffffff


	//   ....[3]....
        /*0c30*/ 	.word	0xffffffff


	//   ....[4]....
        /*0c34*/ 	.word	0xffffffff


	//   ....[5]....
        /*0c38*/ 	.word	0xffffffff


	//----- nvinfo : EIATTR_COOP_GROUP_INSTR_OFFSETS
	.align		4
.L_26:
        /*0c3c*/ 	.byte	0x04, 0x28
        /*0c3e*/ 	.short	(.L_28 - .L_27)


	//   ....[0]....
.L_27:
        /*0c40*/ 	.word	0x00000070


	//   ....[1]....
        /*0c44*/ 	.word	0x00000080


	//   ....[2]....
        /*0c48*/ 	.word	0x000001a0


	//   ....[3]....
        /*0c4c*/ 	.word	0x000003c0


	//   ....[4]....
        /*0c50*/ 	.word	0x000007b0


	//   ....[5]....
        /*0c54*/ 	.word	0x00001530


	//----- nvinfo : EIATTR_REG_RECONFIG
	.align		4
.L_28:
        /*0c58*/ 	.byte	0x01, 0x54
	.zero		2


	//----- nvinfo : EIATTR_MBARRIER_INSTR_OFFSETS
	.align		4
        /*0c5c*/ 	.byte	0x04, 0x39
        /*0c5e*/ 	.short	(.L_30 - .L_29)


	//   ....[0]....
.L_29:
        /*0c60*/ 	.word	0x00000320
        /*0c64*/ 	.word	0x000000ff
        /*0c68*/ 	.word	0x00000000
        /*0c6c*/ 	.short	0x0100
        /*0c6e*/ 	.byte	0x09
	.zero		1


	//   ....[1]....
        /*0c70*/ 	.word	0x00000330
        /*0c74*/ 	.word	0x000000ff
        /*0c78*/ 	.word	0x00000020
        /*0c7c*/ 	.short	0x0100
        /*0c7e*/ 	.byte	0x09
	.zero		1


	//   ....[2]....
        /*0c80*/ 	.word	0x00000340
        /*0c84*/ 	.word	0x000000ff
        /*0c88*/ 	.word	0x00000008
        /*0c8c*/ 	.short	0x0100
        /*0c8e*/ 	.byte	0x09
	.zero		1


	//   ....[3]....
        /*0c90*/ 	.word	0x00000350
        /*0c94*/ 	.word	0x000000ff
        /*0c98*/ 	.word	0x00000028
        /*0c9c*/ 	.short	0x0100
        /*0c9e*/ 	.byte	0x09
	.zero		1


	//   ....[4]....
        /*0ca0*/ 	.word	0x00000360
        /*0ca4*/ 	.word	0x000000ff
        /*0ca8*/ 	.word	0x00000010
        /*0cac*/ 	.short	0x0100
        /*0cae*/ 	.byte	0x09
	.zero		1


	//   ....[5]....
        /*0cb0*/ 	.word	0x00000370
        /*0cb4*/ 	.word	0x000000ff
        /*0cb8*/ 	.word	0x00000030
        /*0cbc*/ 	.short	0x0100
        /*0cbe*/ 	.byte	0x09
	.zero		1


	//   ....[6]....
        /*0cc0*/ 	.word	0x00000380
        /*0cc4*/ 	.word	0x000000ff
        /*0cc8*/ 	.word	0x00000018
        /*0ccc*/ 	.short	0x0100
        /*0cce*/ 	.byte	0x09
	.zero		1


	//   ....[7]....
        /*0cd0*/ 	.word	0x00000390
        /*0cd4*/ 	.word	0x000000ff
        /*0cd8*/ 	.word	0x00000038
        /*0cdc*/ 	.short	0x0100
        /*0cde*/ 	.byte	0x09
	.zero		1


	//   ....[8]....
        /*0ce0*/ 	.word	0x00000730
        /*0ce4*/ 	.word	0x000000ff
        /*0ce8*/ 	.word	0x00000050
        /*0cec*/ 	.short	0x0100
        /*0cee*/ 	.byte	0x06
	.zero		1


	//   ....[9]....
        /*0cf0*/ 	.word	0x00000760
        /*0cf4*/ 	.word	0x000000ff
        /*0cf8*/ 	.word	0x00000058
        /*0cfc*/ 	.short	0x0100
        /*0cfe*/ 	.byte	0x06
	.zero		1


	//   ....[10]....
        /*0d00*/ 	.word	0x00001d30
        /*0d04*/ 	.word	0x000000ff
        /*0d08*/ 	.word	0x00000000
        /*0d0c*/ 	.short	0x010a
        /*0d0e*/ 	.byte	0x06
	.zero		1


	//   ....[11]....
        /*0d10*/ 	.word	0x00001d70
        /*0d14*/ 	.word	0x000000ff
        /*0d18*/ 	.word	0x00000000
        /*0d1c*/ 	.short	0x010a
        /*0d1e*/ 	.byte	0x06
	.zero		1


	//   ....[12]....
        /*0d20*/ 	.word	0x00003040
        /*0d24*/ 	.word	0x000000ff
        /*0d28*/ 	.word	0x00000000
        /*0d2c*/ 	.short	0x010a
        /*0d2e*/ 	.byte	0x09
	.zero		1


	//   ....[13]....
        /*0d30*/ 	.word	0x00003080
        /*0d34*/ 	.word	0x000000ff
        /*0d38*/ 	.word	0x00000000
        /*0d3c*/ 	.short	0x010a
        /*0d3e*/ 	.byte	0x09
	.zero		1


	//   ....[14]....
        /*0d40*/ 	.word	0x00004190
        /*0d44*/ 	.word	0x000000e5
        /*0d48*/ 	.word	0x00000000
        /*0d4c*/ 	.short	0x0101
        /*0d4e*/ 	.byte	0x3f
	.zero		1


	//   ....[15]....
        /*0d50*/ 	.word	0x00005350
        /*0d54*/ 	.word	0x00000018
        /*0d58*/ 	.word	0x00000000
        /*0d5c*/ 	.short	0x0101
        /*0d5e*/ 	.byte	0x3f
	.zero		1


	//   ....[16]....
        /*0d60*/ 	.word	0x0000f560
        /*0d64*/ 	.word	0x00000005
        /*0d68*/ 	.word	0x00000020
        /*0d6c*/ 	.short	0x010a
        /*0d6e*/ 	.byte	0x3f
	.zero		1


	//   ....[17]....
        /*0d70*/ 	.word	0x0000f9b0
        /*0d74*/ 	.word	0x00000003
        /*0d78*/ 	.word	0x00000058
        /*0d7c*/ 	.short	0x0101
        /*0d7e*/ 	.byte	0x3f
	.zero		1


	//   ....[18]....
        /*0d80*/ 	.word	0x000100c0
        /*0d84*/ 	.word	0x00000005
        /*0d88*/ 	.word	0x00000000
        /*0d8c*/ 	.short	0x010a
        /*0d8e*/ 	.byte	0x3f
	.zero		1


	//   ....[19]....
        /*0d90*/ 	.word	0x00010140
        /*0d94*/ 	.word	0x00000007
        /*0d98*/ 	.word	0x00000000
        /*0d9c*/ 	.short	0x010a
        /*0d9e*/ 	.byte	0x3f
	.zero		1


	//   ....[20]....
        /*0da0*/ 	.word	0x000101d0
        /*0da4*/ 	.word	0x00000006
        /*0da8*/ 	.word	0x00000000
        /*0dac*/ 	.short	0x010a
        /*0dae*/ 	.byte	0x3f
	.zero		1


	//   ....[21]....
        /*0db0*/ 	.word	0x00010260
        /*0db4*/ 	.word	0x00000003
        /*0db8*/ 	.word	0x00000000
        /*0dbc*/ 	.short	0x010a
        /*0dbe*/ 	.byte	0x3f
	.zero		1


	//   ....[22]....
        /*0dc0*/ 	.word	0x000102d0
        /*0dc4*/ 	.word	0x00000003
        /*0dc8*/ 	.word	0x00000000
        /*0dcc*/ 	.short	0x010a
        /*0dce*/ 	.byte	0x3f
	.zero		1


	//   ....[23]....
        /*0dd0*/ 	.word	0x00010340
        /*0dd4*/ 	.word	0x00000000
        /*0dd8*/ 	.word	0x00000000
        /*0ddc*/ 	.short	0x010a
        /*0dde*/ 	.byte	0x3f
	.zero		1


	//   ....[24]....
        /*0de0*/ 	.word	0x00010420
        /*0de4*/ 	.word	0x00000005
        /*0de8*/ 	.word	0x00000020
        /*0dec*/ 	.short	0x010a
        /*0dee*/ 	.byte	0x3f
	.zero		1


	//   ....[25]....
        /*0df0*/ 	.word	0x000104f0
        /*0df4*/ 	.word	0x00000005
        /*0df8*/ 	.word	0x00000000
        /*0dfc*/ 	.short	0x010a
        /*0dfe*/ 	.byte	0x3f
	.zero		1


	//   ....[26]....
        /*0e00*/ 	.word	0x00010540
        /*0e04*/ 	.word	0x00000007
        /*0e08*/ 	.word	0x00000000
        /*0e0c*/ 	.short	0x010a
        /*0e0e*/ 	.byte	0x3f
	.zero		1


	//   ....[27]....
        /*0e10*/ 	.word	0x00010590
        /*0e14*/ 	.word	0x00000006
        /*0e18*/ 	.word	0x00000000
        /*0e1c*/ 	.short	0x010a
        /*0e1e*/ 	.byte	0x3f
	.zero		1


	//----- nvinfo : EIATTR_NUM_MBARRIERS
	.align		4
.L_30:
        /*0e20*/ 	.byte	0x03, 0x38
        /*0e22*/ 	.short	0x000a


	//----- nvinfo : EIATTR_EXIT_INSTR_OFFSETS
	.align		4
        /*0e24*/ 	.byte	0x04, 0x1c
        /*0e26*/ 	.short	(.L_32 - .L_31)


	//   ....[0]....
.L_31:
        /*0e28*/ 	.word	0x00000940


	//   ....[1]....
        /*0e2c*/ 	.word	0x000011d0


	//   ....[2]....
        /*0e30*/ 	.word	0x0000ec50


	//   ....[3]....
        /*0e34*/ 	.word	0x0000f1e0


	//   ....[4]....
        /*0e38*/ 	.word	0x000102b0


	//----- nvinfo : EIATTR_MAX_THREADS
	.align		4
.L_32:
        /*0e3c*/ 	.byte	0x04, 0x05
        /*0e3e*/ 	.short	(.L_34 - .L_33)
.L_33:
        /*0e40*/ 	.word	0x00000180
        /*0e44*/ 	.word	0x00000001
        /*0e48*/ 	.word	0x00000001


	//----- nvinfo : EIATTR_CRS_STACK_SIZE
	.align		4
.L_34:
        /*0e4c*/ 	.byte	0x04, 0x1e
        /*0e4e*/ 	.short	(.L_36 - .L_35)
.L_35:
        /*0e50*/ 	.word	0x00000000


	//----- nvinfo : EIATTR_CBANK_PARAM_SIZE
	.align		4
.L_36:
        /*0e54*/ 	.byte	0x03, 0x19
        /*0e56*/ 	.short	0x0470


	//----- nvinfo : EIATTR_PARAM_CBANK
	.align		4
        /*0e58*/ 	.byte	0x04, 0x0a
        /*0e5a*/ 	.short	(.L_38 - .L_37)
	.align		4
.L_37:
        /*0e5c*/ 	.word	index@(.nv.constant0._ZN7cutlass13device_kernelINS_4gemm6kernel13GemmUniversalIN4cute5tupleIJiiiiEEENS1_10collective13CollectiveMmaINS1_37MainloopSm90TmaGmmaWarpSpecializedFP8ILi4ENS5_IJNS4_1CILi1EEENSA_ILi2EEESB_EEENS1_35KernelTmaWarpSpecializedCooperativeEEENS5_IJNSA_ILi128EEENSA_ILi256EEESG_EEENS_12float_e5m2_tENS5_IJlSB_lEEESJ_SK_NS4_8TiledMMAINS4_8MMA_AtomIJNS4_4SM904GMMA31MMA_64x256x32_F32E5M2E5M2_SS_TNILNSO_7ScaleInE1ELSQ_1EEEEEENS4_6LayoutINS5_IJSC_SB_SB_EEENS5_IJSB_NSA_ILi0EEESV_EEEEENS5_IJNS4_10UnderscoreESY_SY_EEEEENS4_23SM90_TMA_LOAD_MULTICASTENS4_14ComposedLayoutINS4_7SwizzleILi3ELi4ELi3EEENS4_18smem_ptr_flag_bitsILi8EEENST_INS5_IJNSA_ILi8EEESG_EEENS5_IJSG_SB_EEEEEEEvNS4_8identityENS4_13SM90_TMA_LOADES1B_vS1C_EENS_8epilogue10collective6detail29Sm90TmaWarpSpecializedAdapterINS1G_15DefaultEpilogueISJ_SK_SK_NS1F_6thread17LinearCombinationISJ_Li1EffLNS1K_9ScaleType4KindE0ELNS_15FloatRoundStyleE2ESJ_EENS1_15EpilogueDefaultEEEEEvvEEEEvNT_6ParamsE)
        /*0e60*/ 	.short	0x0210
        /*0e62*/ 	.short	0x0470


	//----- nvinfo : EIATTR_SW_WAR
	.align		4
.L_38:
        /*0e64*/ 	.byte	0x04, 0x36
        /*0e66*/ 	.short	(.L_40 - .L_39)
.L_39:
        /*0e68*/ 	.word	0x00000008
.L_40:


//--------------------- .nv.callgraph             --------------------------
	.section	.nv.callgraph,"",@"SHT_CUDA_CALLGRAPH"
	.align	4
	.sectionentsize	8
	.align		4
        /*0000*/ 	.word	0x00000000
	.align		4
        /*0004*/ 	.word	0xffffffff
	.align		4
        /*0008*/ 	.word	0x00000000
	.align		4
        /*000c*/ 	.word	0xfffffffe
	.align		4
        /*0010*/ 	.word	0x00000000
	.align		4
        /*0014*/ 	.word	0xfffffffd
	.align		4
        /*0018*/ 	.word	0x00000000
	.align		4
        /*001c*/ 	.word	0xfffffffc


//--------------------- .nv.constant4             --------------------------
	.section	.nv.constant4,"a",@progbits
	.align	8
	.align		8
.nv.constant4:
        /*0000*/ 	.dword	_ZN40_INTERNAL_37915c58_4_k_cu_bc702b54_266224cuda3std3__45__cpo5beginE
	.align		8
        /*0008*/ 	.dword	_ZN40_INTERNAL_37915c58_4_k_cu_bc702b54_266224cuda3std3__45__cpo3endE
	.align		8
        /*0010*/ 	.dword	_ZN40_INTERNAL_37915c58_4_k_cu_bc702b54_266224cuda3std3__45__cpo6cbeginE
	.align		8
        /*0018*/ 	.dword	_ZN40_INTERNAL_37915c58_4_k_cu_bc702b54_266224cuda3std3__45__cpo4cendE
	.align		8
        /*0020*/ 	.dword	_ZN40_INTERNAL_37915c58_4_k_cu_bc702b54_266224cuda3std3__442_GLOBAL__N__37915c58_4_k_cu_bc702b54_266226ignoreE
	.align		8
        /*0028*/ 	.dword	_ZN40_INTERNAL_37915c58_4_k_cu_bc702b54_266224cuda3std3__419piecewise_constructE
	.align		8
        /*0030*/ 	.dword	_ZN40_INTERNAL_37915c58_4_k_cu_bc702b54_266224cuda3std3__48in_placeE
	.align		8
        /*0038*/ 	.dword	_ZN40_INTERNAL_37915c58_4_k_cu_bc702b54_266224cuda3std6ranges3__45__cpo4swapE
	.align		8
        /*0040*/ 	.dword	_ZN40_INTERNAL_37915c58_4_k_cu_bc702b54_266224cuda3std6ranges3__45__cpo9iter_moveE
	.align		8
        /*0048*/ 	.dword	_ZN40_INTERNAL_37915c58_4_k_cu_bc702b54_266224cute7productE
	.align		8
        /*0050*/ 	.dword	_ZN40_INTERNAL_37915c58_4_k_cu_bc702b54_266224cute1_E


//--------------------- .text._ZN7cutlass13device_kernelINS_4gemm6kernel13GemmUniversalIN4cute5tupleIJiiiiEEENS1_10collective13CollectiveMmaINS1_37MainloopSm90TmaGmmaWarpSpecializedFP8ILi4ENS5_IJNS4_1CILi1EEENSA_ILi2EEESB_EEENS1_35KernelTmaWarpSpecializedCooperativeEEENS5_IJNSA_ILi128EEENSA_ILi256EEESG_EEENS_12float_e5m2_tENS5_IJlSB_lEEESJ_SK_NS4_8TiledMMAINS4_8MMA_AtomIJNS4_4SM904GMMA31MMA_64x256x32_F32E5M2E5M2_SS_TNILNSO_7ScaleInE1ELSQ_1EEEEEENS4_6LayoutINS5_IJSC_SB_SB_EEENS5_IJSB_NSA_ILi0EEESV_EEEEENS5_IJNS4_10UnderscoreESY_SY_EEEEENS4_23SM90_TMA_LOAD_MULTICASTENS4_14ComposedLayoutINS4_7SwizzleILi3ELi4ELi3EEENS4_18smem_ptr_flag_bitsILi8EEENST_INS5_IJNSA_ILi8EEESG_EEENS5_IJSG_SB_EEEEEEEvNS4_8identityENS4_13SM90_TMA_LOADES1B_vS1C_EENS_8epilogue10collective6detail29Sm90TmaWarpSpecializedAdapterINS1G_15DefaultEpilogueISJ_SK_SK_NS1F_6thread17LinearCombinationISJ_Li1EffLNS1K_9ScaleType4KindE0ELNS_15FloatRoundStyleE2ESJ_EENS1_15EpilogueDefaultEEEEEvvEEEEvNT_6ParamsE --------------------------
	.section	.text._ZN7cutlass13device_kernelINS_4gemm6kernel13GemmUniversalIN4cute5tupleIJiiiiEEENS1_10collective13CollectiveMmaINS1_37MainloopSm90TmaGmmaWarpSpecializedFP8ILi4ENS5_IJNS4_1CILi1EEENSA_ILi2EEESB_EEENS1_35KernelTmaWarpSpecializedCooperativeEEENS5_IJNSA_ILi128EEENSA_ILi256EEESG_EEENS_12float_e5m2_tENS5_IJlSB_lEEESJ_SK_NS4_8TiledMMAINS4_8MMA_AtomIJNS4_4SM904GMMA31MMA_64x256x32_F32E5M2E5M2_SS_TNILNSO_7ScaleInE1ELSQ_1EEEEEENS4_6LayoutINS5_IJSC_SB_SB_EEENS5_IJSB_NSA_ILi0EEESV_EEEEENS5_IJNS4_10UnderscoreESY_SY_EEEEENS4_23SM90_TMA_LOAD_MULTICASTENS4_14ComposedLayoutINS4_7SwizzleILi3ELi4ELi3EEENS4_18smem_ptr_flag_bitsILi8EEENST_INS5_IJNSA_ILi8EEESG_EEENS5_IJSG_SB_EEEEEEEvNS4_8identityENS4_13SM90_TMA_LOADES1B_vS1C_EENS_8epilogue10collective6detail29Sm90TmaWarpSpecializedAdapterINS1G_15DefaultEpilogueISJ_SK_SK_NS1F_6thread17LinearCombinationISJ_Li1EffLNS1K_9ScaleType4KindE0ELNS_15FloatRoundStyleE2ESJ_EENS1_15EpilogueDefaultEEEEEvvEEEEvNT_6ParamsE,"ax",@progbits
	.align	128
.text._ZN7cutlass13device_kernelINS_4gemm6kernel13GemmUniversalIN4cute5tupleIJiiiiEEENS1_10collective13CollectiveMmaINS1_37MainloopSm90TmaGmmaWarpSpecializedFP8ILi4ENS5_IJNS4_1CILi1EEENSA_ILi2EEESB_EEENS1_35KernelTmaWarpSpecializedCooperativeEEENS5_IJNSA_ILi128EEENSA_ILi256EEESG_EEENS_12float_e5m2_tENS5_IJlSB_lEEESJ_SK_NS4_8TiledMMAINS4_8MMA_AtomIJNS4_4SM904GMMA31MMA_64x256x32_F32E5M2E5M2_SS_TNILNSO_7ScaleInE1ELSQ_1EEEEEENS4_6LayoutINS5_IJSC_SB_SB_EEENS5_IJSB_NSA_ILi0EEESV_EEEEENS5_IJNS4_10UnderscoreESY_SY_EEEEENS4_23SM90_TMA_LOAD_MULTICASTENS4_14ComposedLayoutINS4_7SwizzleILi3ELi4ELi3EEENS4_18smem_ptr_flag_bitsILi8EEENST_INS5_IJNSA_ILi8EEESG_EEENS5_IJSG_SB_EEEEEEEvNS4_8identityENS4_13SM90_TMA_LOADES1B_vS1C_EENS_8epilogue10collective6detail29Sm90TmaWarpSpecializedAdapterINS1G_15DefaultEpilogueISJ_SK_SK_NS1F_6thread17LinearCombinationISJ_Li1EffLNS1K_9ScaleType4KindE0ELNS_15FloatRoundStyleE2ESJ_EENS1_15EpilogueDefaultEEEEEvvEEEEvNT_6ParamsE:
        .type           _ZN7cutlass13device_kernelINS_4gemm6kernel13GemmUniversalIN4cute5tupleIJiiiiEEENS1_10collective13CollectiveMmaINS1_37MainloopSm90TmaGmmaWarpSpecializedFP8ILi4ENS5_IJNS4_1CILi1EEENSA_ILi2EEESB_EEENS1_35KernelTmaWarpSpecializedCooperativeEEENS5_IJNSA_ILi128EEENSA_ILi256EEESG_EEENS_12float_e5m2_tENS5_IJlSB_lEEESJ_SK_NS4_8TiledMMAINS4_8MMA_AtomIJNS4_4SM904GMMA31MMA_64x256x32_F32E5M2E5M2_SS_TNILNSO_7ScaleInE1ELSQ_1EEEEEENS4_6LayoutINS5_IJSC_SB_SB_EEENS5_IJSB_NSA_ILi0EEESV_EEEEENS5_IJNS4_10UnderscoreESY_SY_EEEEENS4_23SM90_TMA_LOAD_MULTICASTENS4_14ComposedLayoutINS4_7SwizzleILi3ELi4ELi3EEENS4_18smem_ptr_flag_bitsILi8EEENST_INS5_IJNSA_ILi8EEESG_EEENS5_IJSG_SB_EEEEEEEvNS4_8identityENS4_13SM90_TMA_LOADES1B_vS1C_EENS_8epilogue10collective6detail29Sm90TmaWarpSpecializedAdapterINS1G_15DefaultEpilogueISJ_SK_SK_NS1F_6thread17LinearCombinationISJ_Li1EffLNS1K_9ScaleType4KindE0ELNS_15FloatRoundStyleE2ESJ_EENS1_15EpilogueDefaultEEEEEvvEEEEvNT_6ParamsE,@function
        .size           _ZN7cutlass13device_kernelINS_4gemm6kernel13GemmUniversalIN4cute5tupleIJiiiiEEENS1_10collective13CollectiveMmaINS1_37MainloopSm90TmaGmmaWarpSpecializedFP8ILi4ENS5_IJNS4_1CILi1EEENSA_ILi2EEESB_EEENS1_35KernelTmaWarpSpecializedCooperativeEEENS5_IJNSA_ILi128EEENSA_ILi256EEESG_EEENS_12float_e5m2_tENS5_IJlSB_lEEESJ_SK_NS4_8TiledMMAINS4_8MMA_AtomIJNS4_4SM904GMMA31MMA_64x256x32_F32E5M2E5M2_SS_TNILNSO_7ScaleInE1ELSQ_1EEEEEENS4_6LayoutINS5_IJSC_SB_SB_EEENS5_IJSB_NSA_ILi0EEESV_EEEEENS5_IJNS4_10UnderscoreESY_SY_EEEEENS4_23SM90_TMA_LOAD_MULTICASTENS4_14ComposedLayoutINS4_7SwizzleILi3ELi4ELi3EEENS4_18smem_ptr_flag_bitsILi8EEENST_INS5_IJNSA_ILi8EEESG_EEENS5_IJSG_SB_EEEEEEEvNS4_8identityENS4_13SM90_TMA_LOADES1B_vS1C_EENS_8epilogue10collective6detail29Sm90TmaWarpSpecializedAdapterINS1G_15DefaultEpilogueISJ_SK_SK_NS1F_6thread17LinearCombinationISJ_Li1EffLNS1K_9ScaleType4KindE0ELNS_15FloatRoundStyleE2ESJ_EENS1_15EpilogueDefaultEEEEEvvEEEEvNT_6ParamsE,(.L_x_332 - _ZN7cutlass13device_kernelINS_4gemm6kernel13GemmUniversalIN4cute5tupleIJiiiiEEENS1_10collective13CollectiveMmaINS1_37MainloopSm90TmaGmmaWarpSpecializedFP8ILi4ENS5_IJNS4_1CILi1EEENSA_ILi2EEESB_EEENS1_35KernelTmaWarpSpecializedCooperativeEEENS5_IJNSA_ILi128EEENSA_ILi256EEESG_EEENS_12float_e5m2_tENS5_IJlSB_lEEESJ_SK_NS4_8TiledMMAINS4_8MMA_AtomIJNS4_4SM904GMMA31MMA_64x256x32_F32E5M2E5M2_SS_TNILNSO_7ScaleInE1ELSQ_1EEEEEENS4_6LayoutINS5_IJSC_SB_SB_EEENS5_IJSB_NSA_ILi0EEESV_EEEEENS5_IJNS4_10UnderscoreESY_SY_EEEEENS4_23SM90_TMA_LOAD_MULTICASTENS4_14ComposedLayoutINS4_7SwizzleILi3ELi4ELi3EEENS4_18smem_ptr_flag_bitsILi8EEENST_INS5_IJNSA_ILi8EEESG_EEENS5_IJSG_SB_EEEEEEEvNS4_8identityENS4_13SM90_TMA_LOADES1B_vS1C_EENS_8epilogue10collective6detail29Sm90TmaWarpSpecializedAdapterINS1G_15DefaultEpilogueISJ_SK_SK_NS1F_6thread17LinearCombinationISJ_Li1EffLNS1K_9ScaleType4KindE0ELNS_15FloatRoundStyleE2ESJ_EENS1_15EpilogueDefaultEEEEEvvEEEEvNT_6ParamsE)
        .other          _ZN7cutlass13device_kernelINS_4gemm6kernel13GemmUniversalIN4cute5tupleIJiiiiEEENS1_10collective13CollectiveMmaINS1_37MainloopSm90TmaGmmaWarpSpecializedFP8ILi4ENS5_IJNS4_1CILi1EEENSA_ILi2EEESB_EEENS1_35KernelTmaWarpSpecializedCooperativeEEENS5_IJNSA_ILi128EEENSA_ILi256EEESG_EEENS_12float_e5m2_tENS5_IJlSB_lEEESJ_SK_NS4_8TiledMMAINS4_8MMA_AtomIJNS4_4SM904GMMA31MMA_64x256x32_F32E5M2E5M2_SS_TNILNSO_7ScaleInE1ELSQ_1EEEEEENS4_6LayoutINS5_IJSC_SB_SB_EEENS5_IJSB_NSA_ILi0EEESV_EEEEENS5_IJNS4_10UnderscoreESY_SY_EEEEENS4_23SM90_TMA_LOAD_MULTICASTENS4_14ComposedLayoutINS4_7SwizzleILi3ELi4ELi3EEENS4_18smem_ptr_flag_bitsILi8EEENST_INS5_IJNSA_ILi8EEESG_EEENS5_IJSG_SB_EEEEEEEvNS4_8identityENS4_13SM90_TMA_LOADES1B_vS1C_EENS_8epilogue10collective6detail29Sm90TmaWarpSpecializedAdapterINS1G_15DefaultEpilogueISJ_SK_SK_NS1F_6thread17LinearCombinationISJ_Li1EffLNS1K_9ScaleType4KindE0ELNS_15FloatRoundStyleE2ESJ_EENS1_15EpilogueDefaultEEEEEvvEEEEvNT_6ParamsE,@"STO_CUDA_ENTRY STV_DEFAULT"
_ZN7cutlass13device_kernelINS_4gemm6kernel13GemmUniversalIN4cute5tupleIJiiiiEEENS1_10collective13CollectiveMmaINS1_37MainloopSm90TmaGmmaWarpSpecializedFP8ILi4ENS5_IJNS4_1CILi1EEENSA_ILi2EEESB_EEENS1_35KernelTmaWarpSpecializedCooperativeEEENS5_IJNSA_ILi128EEENSA_ILi256EEESG_EEENS_12float_e5m2_tENS5_IJlSB_lEEESJ_SK_NS4_8TiledMMAINS4_8MMA_AtomIJNS4_4SM904GMMA31MMA_64x256x32_F32E5M2E5M2_SS_TNILNSO_7ScaleInE1ELSQ_1EEEEEENS4_6LayoutINS5_IJSC_SB_SB_EEENS5_IJSB_NSA_ILi0EEESV_EEEEENS5_IJNS4_10UnderscoreESY_SY_EEEEENS4_23SM90_TMA_LOAD_MULTICASTENS4_14ComposedLayoutINS4_7SwizzleILi3ELi4ELi3EEENS4_18smem_ptr_flag_bitsILi8EEENST_INS5_IJNSA_ILi8EEESG_EEENS5_IJSG_SB_EEEEEEEvNS4_8identityENS4_13SM90_TMA_LOADES1B_vS1C_EENS_8epilogue10collective6detail29Sm90TmaWarpSpecializedAdapterINS1G_15DefaultEpilogueISJ_SK_SK_NS1F_6thread17LinearCombinationISJ_Li1EffLNS1K_9ScaleType4KindE0ELNS_15FloatRoundStyleE2ESJ_EENS1_15EpilogueDefaultEEEEEvvEEEEvNT_6ParamsE:
[----:B------:R-:W0:Y:S02]  /*0000*/  LDC R1, c[0x0][0x28] ;  /* 0x00000a00ff017b82 */ /* 0x000e240000000800 */
[----:B0-----:R-:W-:Y:S01]  /*0010*/  VIADD R1, R1, 0xffffff08 ;  /* 0xffffff0801017836 */ /* 0x001fe20000000000 */
[----:B------:R-:W0:Y:S01]  /*0020*/  S2R R5, SR_TID.X ;  /* 0x0000000000057919 */ /* 0x000e220000002100 */
[----:B------:R-:W-:Y:S01]  /*0030*/  ELECT P0, URZ, PT ;  /* 0x00000000003f782f */ /* 0x000fe20003800000 */
[----:B------:R-:W-:Y:S01]  /*0040*/  BSSY B0, `(.L_x_0) ;  /* 0x0000015000007945 */ /* 0x000fe20003800000 */
[--C-:B0-----:R-:W-:Y:S02]  /*0050*/  SHF.R.U32.HI R0, RZ, 0x5, R5.reuse ;  /* 0x00000005ff007819 */ /* 0x101fe40000011605 */
[----:B------:R-:W-:-:S03]  /*0060*/  SHF.R.U32.HI R2, RZ, 0x7, R5 ;  /* 0x00000007ff027819 */ /* 0x000fc60000011605 */
[----:B------:R-:W0:Y:S04]  /*0070*/  SHFL.IDX PT, R3, R0, RZ, 0x1f ;  /* 0x00001fff00037589 */ /* 0x000e2800000e0000 */
[----:B------:R-:W1:Y:S01]  /*0080*/  SHFL.IDX PT, R2, R2, RZ, 0x1f ;  /* 0x00001fff02027589 */ /* 0x000e6200000e0000 */
[----:B0-----:R-:W-:Y:S02]  /*0090*/  R2UR UR4, R3 ;  /* 0x00000000030472ca */ /* 0x001fe400000e0000 */
[----:B-1----:R-:W-:-:S11]  /*00a0*/  R2UR UR6, R2 ;  /* 0x00000000020672ca */ /* 0x002fd600000e0000 */
[----:B------:R-:W-:Y:S02]  /*00b0*/  USHF.R.S32.HI UR5, URZ, 0x1f, UR4 ;  /* 0x0000001f3f057899 */ /* 0x000fe40008011404 */
[----:B------:R-:W-:Y:S02]  /*00c0*/  ISETP.NE.OR P0, PT, RZ, UR4, !P0 ;  /* 0x00000004ff007c0c */ /* 0x000fe4000c705670 */
[----:B------:R-:W-:-:S04]  /*00d0*/  ULEA.HI UR5, UR5, UR4, URZ, 0x2 ;  /* 0x0000000405057291 */ /* 0x000fc8000f8f103f */
[----:B------:R-:W-:-:S04]  /*00e0*/  ULOP3.LUT UR5, UR5, 0xfffffffc, URZ, 0xc0, !UPT ;  /* 0xfffffffc05057892 */ /* 0x000fc8000f8ec03f */
[----:B------:R-:W-:-:S03]  /*00f0*/  UIADD3 UR8, UR4, -UR5, URZ ;  /* 0x8000000504087290 */ /* 0x000fc6000fffe03f */
[----:B------:R-:W-:Y:S09]  /*0100*/  @P0 BRA `(.L_x_1) ;  /* 0x0000000000200947 */ /* 0x000ff20003800000 */
[----:B------:R-:W-:Y:S02]  /*0110*/  ULDC.64 UR4, c[0x0][0x198] ;  /* 0x0000660000047ab9 */ /* 0x000fe40000000a00 */
[----:B------:R-:W-:Y:S02]  /*0120*/  UIADD3 UR10, UP0, UR4, 0xf0, URZ ;  /* 0x000000f0040a7890 */ /* 0x000fe4000ff1e03f */
[----:B------:R-:W-:Y:S02]  /*0130*/  UIADD3 UR4, UP1, UR4, 0x1f0, URZ ;  /* 0x000001f004047890 */ /* 0x000fe4000ff3e03f */
[----:B------:R-:W-:Y:S02]  /*0140*/  UIADD3.X UR11, URZ, UR5, URZ, UP0, !UPT ;  /* 0x000000053f0b7290 */ /* 0x000fe400087fe43f */
[----:B------:R-:W-:-:S07]  /*0150*/  UIADD3.X UR5, URZ, UR5, URZ, UP1, !UPT ;  /* 0x000000053f057290 */ /* 0x000fce0008ffe43f */
[----:B------:R0:W-:Y:S02]  /*0160*/  UTMACCTL.PF [UR10] ;  /* 0x000000000a0079b9 */ /* 0x0001e40008040000 */
[----:B------:R0:W-:Y:S02]  /*0170*/  UTMACCTL.PF [UR4] ;  /* 0x00000000040079b9 */ /* 0x0001e40008040000 */
[----:B0-----:R-:W-:Y:S01]  /*0180*/  NOP ;  /* 0x0000000000007918 */ /* 0x001fe20000000000 */
.L_x_1:
[----:B------:R-:W-:Y:S05]  /*0190*/  BSYNC B0 ;  /* 0x0000000000007941 */ /* 0x000fea0003800000 */
.L_x_0:
[----:B------:R-:W0:Y:S01]  /*01a0*/  SHFL.IDX PT, R3, R0, RZ, 0x1f ;  /* 0x00001fff00037589 */ /* 0x000e2200000e0000 */
[----:B------:R-:W-:Y:S01]  /*01b0*/  UISETP.NE.AND UP0, UPT, UR8, 0x3, UPT ;  /* 0x000000030800788c */ /* 0x000fe2000bf05270 */
[----:B------:R-:W-:Y:S01]  /*01c0*/  ISETP.NE.AND P2, PT, RZ, UR6, PT ;  /* 0x00000006ff007c0c */ /* 0x000fe2000bf45270 */
[----:B------:R-:W-:Y:S02]  /*01d0*/  UIADD3 UR10, UR6, -0x1, URZ ;  /* 0xffffffff060a7890 */ /* 0x000fe4000fffe03f */
[----:B------:R-:W-:Y:S02]  /*01e0*/  UISETP.EQ.OR UP0, UPT, UR8, URZ, !UP0 ;  /* 0x0000003f0800728c */ /* 0x000fe4000c702670 */
[----:B------:R-:W-:Y:S02]  /*01f0*/  UISETP.GE.U32.AND UP1, UPT, UR10, 0x2, UPT ;  /* 0x000000020a00788c */ /* 0x000fe4000bf26070 */
[----:B------:R-:W-:-:S04]  /*0200*/  UISETP.EQ.AND UP0, UPT, UR6, URZ, UP0 ;  /* 0x0000003f0600728c */ /* 0x000fc80008702270 */
[----:B------:R-:W-:-:S04]  /*0210*/  USEL UR13, URZ, 0x1, !UP0 ;  /* 0x000000013f0d7887 */ /* 0x000fc8000c000000 */
[----:B------:R-:W-:Y:S01]  /*0220*/  USEL UR13, UR13, 0x2, UP1 ;  /* 0x000000020d0d7887 */ /* 0x000fe20008800000 */
[----:B0-----:R-:W-:-:S13]  /*0230*/  ISETP.NE.AND P0, PT, R3, RZ, PT ;  /* 0x000000ff0300720c */ /* 0x001fda0003f05270 */
[----:B------:R-:W-:Y:S05]  /*0240*/  @P0 BRA `(.L_x_2) ;  /* 0x0000000000580947 */ /* 0x000fea0003800000 */
[----:B------:R-:W0:Y:S01]  /*0250*/  S2UR UR9, SR_CgaCtaId ;  /* 0x00000000000979c3 */ /* 0x000e220000008800 */
[----:B------:R-:W-:Y:S01]  /*0260*/  UMOV UR4, 0x400 ;  /* 0x0000040000047882 */ /* 0x000fe20000000000 */
[----:B------:R-:W-:Y:S01]  /*0270*/  UMOV UR5, 0x1 ;  /* 0x0000000100057882 */ /* 0x000fe20000000000 */
[----:B------:R-:W-:Y:S01]  /*0280*/  UMOV UR6, 0x4 ;  /* 0x0000000400067882 */ /* 0x000fe20000000000 */
[----:B------:R-:W-:Y:S01]  /*0290*/  ELECT P0, URZ, PT ;  /* 0x00000000003f782f */ /* 0x000fe20003800000 */
[----:B------:R-:W-:-:S04]  /*02a0*/  UIADD3 UR6, -UR6, 0x100000, URZ ;  /* 0x0010000006067890 */ /* 0x000fc8000fffe13f */
[----:B------:R-:W-:Y:S02]  /*02b0*/  USHF.L.U32 UR7, UR6, 0xb, URZ ;  /* 0x0000000b06077899 */ /* 0x000fe4000800063f */
[----:B------:R-:W-:Y:S02]  /*02c0*/  USHF.L.U32 UR6, UR6, 0x1, URZ ;  /* 0x0000000106067899 */ /* 0x000fe4000800063f */
[----:B0-----:R-:W-:Y:S02]  /*02d0*/  ULEA UR9, UR9, UR4, 0x18 ;  /* 0x0000000409097291 */ /* 0x001fe4000f8ec03f */
[----:B------:R-:W-:-:S04]  /*02e0*/  UIADD3 UR4, -UR5, 0x100000, URZ ;  /* 0x0010000005047890 */ /* 0x000fc8000fffe13f */
[----:B------:R-:W-:Y:S02]  /*02f0*/  USHF.L.U32 UR5, UR4, 0xb, URZ ;  /* 0x0000000b04057899 */ /* 0x000fe4000800063f */
[----:B------:R-:W-:Y:S01]  /*0300*/  USHF.L.U32 UR4, UR4, 0x1, URZ ;  /* 0x0000000104047899 */ /* 0x000fe2000800063f */
[----:B------:R-:W0:Y:S11]  /*0310*/  FENCE.VIEW.ASYNC.S ;  /* 0x00000000000073c6 */ /* 0x000e360000000000 */
[----:B0-----:R0:W1:Y:S01]  /*0320*/  SYNCS.EXCH.64 URZ, [UR9], UR4 ;  /* 0x00000004093f75b2 */ /* 0x0010620008000100 */
[----:B------:R0:W2:Y:S01]  /*0330*/  SYNCS.EXCH.64 URZ, [UR9+0x20], UR6 ;  /* 0x00002006093f75b2 */ /* 0x0000a20008000100 */
[----:B------:R0:W3:Y:S01]  /*0340*/  SYNCS.EXCH.64 URZ, [UR9+0x8], UR4 ;  /* 0x00000804093f75b2 */ /* 0x0000e20008000100 */
[----:B------:R0:W4:Y:S01]  /*0350*/  SYNCS.EXCH.64 URZ, [UR9+0x28], UR6 ;  /* 0x00002806093f75b2 */ /* 0x0001220008000100 */
[----:B------:R0:W0:Y:S01]  /*0360*/  SYNCS.EXCH.64 URZ, [UR9+0x10], UR4 ;  /* 0x00001004093f75b2 */ /* 0x0000220008000100 */
[----:B------:R0:W0:Y:S01]  /*0370*/  SYNCS.EXCH.64 URZ, [UR9+0x30], UR6 ;  /* 0x00003006093f75b2 */ /* 0x0000220008000100 */
[----:B------:R0:W0:Y:S01]  /*0380*/  SYNCS.EXCH.64 URZ, [UR9+0x18], UR4 ;  /* 0x00001804093f75b2 */ /* 0x0000220008000100 */
[----:B------:R0:W0:Y:S01]  /*0390*/  SYNCS.EXCH.64 URZ, [UR9+0x38], UR6 ;  /* 0x00003806093f75b2 */ /* 0x0000220008000100 */
[----:B------:R-:W-:Y:S01]  /*03a0*/  NOP ;  /* 0x0000000000007918 */ /* 0x000fe20000000000 */
.L_x_2:
[----:B------:R-:W-:Y:S01]  /*03b0*/  SHF.R.S32.HI R4, RZ, 0x1f, R5 ;  /* 0x0000001fff047819 */ /* 0x000fe20000011405 */
[----:B------:R-:W5:Y:S01]  /*03c0*/  SHFL.IDX PT, R0, R0, RZ, 0x1f ;  /* 0x00001fff00007589 */ /* 0x000f6200000e0000 */
[----:B------:R-:W-:Y:S01]  /*03d0*/  ELECT P0, URZ, PT ;  /* 0x00000000003f782f */ /* 0x000fe20003800000 */
[----:B0-----:R-:W0:Y:S01]  /*03e0*/  S2UR UR9, SR_CTAID.X ;  /* 0x00000000000979c3 */ /* 0x001e220000002500 */
[----:B------:R-:W-:Y:S01]  /*03f0*/  LEA.HI R4, R4, R5, RZ, 0x7 ;  /* 0x0000000504047211 */ /* 0x000fe200078f38ff */
[----:B------:R-:W1:Y:S01]  /*0400*/  S2R R2, SR_CTAID.Y ;  /* 0x0000000000027919 */ /* 0x000e620000002600 */
[----:B------:R-:W-:Y:S01]  /*0410*/  SHF.R.S32.HI R6, RZ, 0x1f, R3 ;  /* 0x0000001fff067819 */ /* 0x000fe20000011403 */
[----:B------:R-:W-:Y:S01]  /*0420*/  ULDC UR4, c[0x0][0x154] ;  /* 0x0000550000047ab9 */ /* 0x000fe20000000800 */
[----:B------:R-:W-:Y:S01]  /*0430*/  LOP3.LUT R4, R4, 0xffffff80, RZ, 0xc0, !PT ;  /* 0xffffff8004047812 */ /* 0x000fe200078ec0ff */
[----:B------:R-:W-:Y:S01]  /*0440*/  NOP ;  /* 0x0000000000007918 */ /* 0x000fe20000000000 */
[----:B------:R-:W-:Y:S01]  /*0450*/  LEA.HI R6, R6, R3, RZ, 0x2 ;  /* 0x0000000306067211 */ /* 0x000fe200078f10ff */
[----:B------:R-:W2:Y:S01]  /*0460*/  LDC R11, c[0x0][0x148] ;  /* 0x00005200ff0b7b82 */ /* 0x000ea20000000800 */
[----:B------:R-:W-:Y:S01]  /*0470*/  NOP ;  /* 0x0000000000007918 */ /* 0x000fe20000000000 */
[----:B------:R-:W-:Y:S01]  /*0480*/  IMAD.IADD R4, R5, 0x1, -R4 ;  /* 0x0000000105047824 */ /* 0x000fe200078e0a04 */
[----:B------:R-:W-:-:S04]  /*0490*/  LOP3.LUT R6, R6, 0x3ffffffc, RZ, 0xc0, !PT ;  /* 0x3ffffffc06067812 */ /* 0x000fc800078ec0ff */
[----:B------:R-:W-:Y:S01]  /*04a0*/  SHF.R.S32.HI R5, RZ, 0x1f, R4 ;  /* 0x0000001fff057819 */ /* 0x000fe20000011404 */
[----:B------:R-:W-:Y:S01]  /*04b0*/  IMAD.IADD R6, R3, 0x1, -R6 ;  /* 0x0000000103067824 */ /* 0x000fe200078e0a06 */
[----:B------:R-:W3:Y:S02]  /*04c0*/  LDC R8, c[0x0][0x144] ;  /* 0x00005100ff087b82 */ /* 0x000ee40000000800 */
[----:B------:R-:W-:Y:S02]  /*04d0*/  LEA.HI R5, R5, R4, RZ, 0x3 ;  /* 0x0000000405057211 */ /* 0x000fe400078f18ff */
[----:B-----5:R-:W-:Y:S02]  /*04e0*/  ISETP.NE.OR P0, PT, R0, RZ, !P0 ;  /* 0x000000ff0000720c */ /* 0x020fe40004705670 */
[--C-:B------:R-:W-:Y:S02]  /*04f0*/  SHF.R.S32.HI R0, RZ, 0x3, R5.reuse ;  /* 0x00000003ff007819 */ /* 0x100fe40000011405 */
[----:B------:R-:W-:-:S04]  /*0500*/  SHF.R.S32.HI R5, RZ, 0x1f, R5 ;  /* 0x0000001fff057819 */ /* 0x000fc80000011405 */
[----:B------:R-:W-:-:S04]  /*0510*/  LEA.HI R5, R5, R0, RZ, 0x2 ;  /* 0x0000000005057211 */ /* 0x000fc800078f10ff */
[----:B------:R-:W-:Y:S01]  /*0520*/  LOP3.LUT R5, R5, 0xfffffffc, RZ, 0xc0, !PT ;  /* 0xfffffffc05057812 */ /* 0x000fe200078ec0ff */
[----:B------:R-:W-:Y:S01]  /*0530*/  VOTEU.ALL UP0, P0 ;  /* 0x00000000003f7886 */ /* 0x000fe20000000000 */
[----:B-1----:R-:W-:Y:S01]  /*0540*/  I2FP.F32.U32 R7, R2 ;  /* 0x0000000200077245 */ /* 0x002fe20000201000 */
[----:B------:R-:W-:Y:S02]  /*0550*/  VOTEU.ALL UP1, P0 ;  /* 0x00000000003f7886 */ /* 0x000fe40000020000 */
[----:B------:R-:W-:Y:S01]  /*0560*/  IMAD.IADD R5, R0, 0x1, -R5 ;  /* 0x0000000100057824 */ /* 0x000fe200078e0a05 */
[----:B------:R-:W1:Y:S01]  /*0570*/  @!UP0 S2UR UR7, SR_CgaCtaId ;  /* 0x00000000000789c3 */ /* 0x000e620000008800 */
[----:B0-----:R-:W-:Y:S01]  /*0580*/  I2FP.F32.U32 R0, UR9 ;  /* 0x0000000900007c45 */ /* 0x001fe20008201000 */
[----:B------:R-:W-:Y:S01]  /*0590*/  FMUL R9, R7, UR4 ;  /* 0x0000000407097c20 */ /* 0x000fe20008400000 */
[----:B------:R-:W-:Y:S01]  /*05a0*/  IMAD R5, R6, 0x4, R5 ;  /* 0x0000000406057824 */ /* 0x000fe200078e0205 */
[----:B------:R-:W-:Y:S01]  /*05b0*/  ULDC UR4, c[0x0][0x150] ;  /* 0x0000540000047ab9 */ /* 0x000fe20000000800 */
[----:B------:R-:W-:Y:S01]  /*05c0*/  @!UP0 UMOV UR6, 0x400 ;  /* 0x0000040000068882 */ /* 0x000fe20000000000 */
[----:B------:R-:W-:Y:S01]  /*05d0*/  FMUL R7, R0, UR4 ;  /* 0x0000000400077c20 */ /* 0x000fe20008400000 */
[----:B------:R-:W-:Y:S01]  /*05e0*/  IMAD.SHL.U32 R0, R5, 0x4, RZ ;  /* 0x0000000405007824 */ /* 0x000fe200078e00ff */
[----:B------:R-:W0:Y:S01]  /*05f0*/  LDC R6, c[0x0][0x140] ;  /* 0x00005000ff067b82 */ /* 0x000e220000000800 */
[----:B------:R-:W5:Y:S01]  /*0600*/  F2I.U32.TRUNC.NTZ R9, R9 ;  /* 0x0000000900097305 */ /* 0x000f62000020f000 */
[----:B------:R-:W-:-:S02]  /*0610*/  UMOV UR4, 0x20 ;  /* 0x0000002000047882 */ /* 0x000fc40000000000 */
[----:B------:R-:W-:Y:S01]  /*0620*/  LOP3.LUT R10, R5, 0xc, R0, 0x78, !PT ;  /* 0x0000000c050a7812 */ /* 0x000fe200078e7800 */
[----:B------:R-:W-:-:S04]  /*0630*/  @!UP0 UIADD3 UR4, -UR4, 0x100000, URZ ;  /* 0x0010000004048890 */ /* 0x000fc8000fffe13f */
[----:B------:R-:W-:Y:S02]  /*0640*/  @!UP0 USHF.L.U32 UR5, UR4, 0xb, URZ ;  /* 0x0000000b04058899 */ /* 0x000fe4000800063f */
[----:B------:R-:W-:Y:S01]  /*0650*/  @!UP0 USHF.L.U32 UR4, UR4, 0x1, URZ ;  /* 0x0000000104048899 */ /* 0x000fe2000800063f */
[----:B------:R-:W4:Y:S01]  /*0660*/  F2I.U32.TRUNC.NTZ R7, R7 ;  /* 0x0000000700077305 */ /* 0x000f22000020f000 */
[----:B------:R0:W-:Y:S01]  /*0670*/  STL [R1+0x70], R10 ;  /* 0x0000700a01007387 */ /* 0x0001e20000100800 */
[----:B-----5:R-:W-:Y:S01]  /*0680*/  IMAD.MOV R12, RZ, RZ, -R9 ;  /* 0x000000ffff0c7224 */ /* 0x020fe200078e0a09 */
[----:B-1----:R-:W-:Y:S01]  /*0690*/  @!UP0 ULEA UR6, UR7, UR6, 0x18 ;  /* 0x0000000607068291 */ /* 0x002fe2000f8ec03f */
[----:B------:R-:W-:Y:S02]  /*06a0*/  VOTEU.ALL UP0, P0 ;  /* 0x00000000003f7886 */ /* 0x000fe40000000000 */
[----:B--2---:R-:W-:Y:S01]  /*06b0*/  IMAD R5, R11, R12, R2 ;  /* 0x0000000c0b057224 */ /* 0x004fe200078e0202 */
[----:B------:R-:W-:-:S02]  /*06c0*/  LOP3.LUT P0, RZ, R4, 0x7, RZ, 0xc0, !PT ;  /* 0x0000000704ff7812 */ /* 0x000fc4000780c0ff */
[----:B0-----:R-:W-:Y:S01]  /*06d0*/  ISETP.EQ.U32.AND P4, PT, R6, 0x1, PT ;  /* 0x000000010600780c */ /* 0x001fe20003f82070 */
[----:B----4-:R-:W-:Y:S01]  /*06e0*/  IMAD.MOV R7, RZ, RZ, -R7 ;  /* 0x000000ffff077224 */ /* 0x010fe200078e0a07 */
[----:B------:R-:W-:Y:S02]  /*06f0*/  ISETP.NE.AND P1, PT, R5, R10, PT ;  /* 0x0000000a0500720c */ /* 0x000fe40003f25270 */
[----:B------:R-:W-:Y:S01]  /*0700*/  ISETP.LT.U32.AND P0, PT, R10, 0x2, !P0 ;  /* 0x000000020a00780c */ /* 0x000fe20004701070 */
[----:B---3--:R-:W-:Y:S01]  /*0710*/  IMAD R0, R8, R7, UR9 ;  /* 0x0000000908007e24 */ /* 0x008fe2000f8e0207 */
[----:B------:R-:W0:Y:S02]  /*0720*/  FENCE.VIEW.ASYNC.S ;  /* 0x00000000000073c6 */ /* 0x000e240000000000 */
[----:B0-----:R0:W1:Y:S02]  /*0730*/  @!UP0 SYNCS.EXCH.64 URZ, [UR6+0x50], UR4 ;  /* 0x00005004063f85b2 */ /* 0x0010640008000100 */
[----:B------:R-:W-:-:S04]  /*0740*/  ISETP.EQ.OR P1, PT, R0, RZ, !P1 ;  /* 0x000000ff0000720c */ /* 0x000fc80004f22670 */
[----:B------:R-:W-:Y:S01]  /*0750*/  PLOP3.LUT P0, PT, P0, P1, PT, 0x80, 0x0 ;  /* 0x000000000000781c */ /* 0x000fe20000703070 */
[----:B------:R0:W2:Y:S01]  /*0760*/  @!UP1 SYNCS.EXCH.64 URZ, [UR6+0x58], UR4 ;  /* 0x00005804063f95b2 */ /* 0x0000a20008000100 */
[----:B------:R-:W-:Y:S01]  /*0770*/  NOP ;  /* 0x0000000000007918 */ /* 0x000fe20000000000 */
[----:B------:R-:W-:Y:S10]  /*0780*/  @!P4 BRA `(.L_x_3) ;  /* 0x000000000008c947 */ /* 0x000ff40003800000 */
[----:B-12---:R-:W-:Y:S01]  /*0790*/  UCGABAR_ARV ;  /* 0x00000000000079c7 */ /* 0x006fe20008000000 */
[----:B------:R-:W-:Y:S05]  /*07a0*/  BRA `(.L_x_4) ;  /* 0x0000000000047947 */ /* 0x000fea0003800000 */
.L_x_3:
[----:B-12---:R-:W-:Y:S01]  /*07b0*/  NOP ;  /* 0x0000000000007918 */ /* 0x006fe20000000000 */
.L_x_4:
[----:B------:R-:W1:Y:S01]  /*07c0*/  LDC R3, c[0x0][0x65c] ;  /* 0x00019700ff037b82 */ /* 0x000e620000000800 */
[----:B------:R-:W-:Y:S02]  /*07d0*/  IMAD.U32 R4, RZ, RZ, UR9 ;  /* 0x00000009ff047e24 */ /* 0x000fe4000f8e00ff */
[----:B------:R-:W-:Y:S01]  /*07e0*/  IMAD.MOV.U32 R5, RZ, RZ, RZ ;  /* 0x000000ffff057224 */ /* 0x000fe200078e00ff */
[----:B-1----:R-:W-:-:S13]  /*07f0*/  ISETP.NE.AND P3, PT, R3, 0x1, PT ;  /* 0x000000010300780c */ /* 0x002fda0003f65270 */
[----:B------:R-:W1:Y:S01]  /*0800*/  @P3 LDC R7, c[0x0][0x10] ;  /* 0x00000400ff073b82 */ /* 0x000e620000000800 */
[----:B------:R-:W-:Y:S02]  /*0810*/  @P3 IMAD.MOV.U32 R3, RZ, RZ, RZ ;  /* 0x000000ffff033224 */ /* 0x000fe400078e00ff */
[----:B------:R-:W-:-:S05]  /*0820*/  @P3 IMAD.MOV.U32 R13, RZ, RZ, RZ ;  /* 0x000000ffff0d3224 */ /* 0x000fca00078e00ff */
[----:B------:R-:W2:Y:S01]  /*0830*/  @!P3 LDC R9, c[0x0][0xc] ;  /* 0x00000300ff09bb82 */ /* 0x000ea20000000800 */
[----:B-1----:R-:W-:-:S04]  /*0840*/  @P3 IMAD.WIDE.U32 R6, R7, UR9, R2 ;  /* 0x0000000907063c25 */ /* 0x002fc8000f8e0002 */
[----:B------:R-:W-:Y:S02]  /*0850*/  @P3 IMAD.MOV.U32 R19, RZ, RZ, R6 ;  /* 0x000000ffff133224 */ /* 0x000fe400078e0006 */
[----:B------:R-:W-:Y:S02]  /*0860*/  @P3 IMAD.IADD R23, R7, 0x1, R13 ;  /* 0x0000000107173824 */ /* 0x000fe400078e020d */
[----:B--2---:R-:W-:-:S04]  /*0870*/  @!P3 IMAD.WIDE.U32 R4, R2, R9, R4 ;  /* 0x000000090204b225 */ /* 0x004fc800078e0004 */
[----:B------:R-:W-:Y:S02]  /*0880*/  @!P3 IMAD.MOV.U32 R19, RZ, RZ, R4 ;  /* 0x000000ffff13b224 */ /* 0x000fe400078e0004 */
[----:B------:R-:W-:-:S03]  /*0890*/  @!P3 IMAD.MOV.U32 R23, RZ, RZ, R5 ;  /* 0x000000ffff17b224 */ /* 0x000fc600078e0005 */
[----:B------:R1:W-:Y:S04]  /*08a0*/  STL [R1+0x78], R19 ;  /* 0x0000781301007387 */ /* 0x0003e80000100800 */
[----:B------:R1:W-:Y:S01]  /*08b0*/  STL [R1+0x74], R23 ;  /* 0x0000741701007387 */ /* 0x0003e20000100800 */
[----:B------:R-:W-:Y:S05]  /*08c0*/  @!P4 BRA `(.L_x_5) ;  /* 0x00000000000cc947 */ /* 0x000fea0003800000 */
[----:B------:R-:W-:Y:S01]  /*08d0*/  UCGABAR_WAIT ;  /* 0x0000000000007dc7 */ /* 0x000fe20008000000 */
[----:B------:R-:W-:Y:S01]  /*08e0*/  CCTL.IVALL ;  /* 0x00000000ff00798f */ /* 0x000fe20002000000 */
[----:B------:R-:W-:Y:S05]  /*08f0*/  BRA `(.L_x_6) ;  /* 0x0000000000047947 */ /* 0x000fea0003800000 */
.L_x_5:
[----:B------:R-:W-:Y:S06]  /*0900*/  BAR.SYNC.DEFER_BLOCKING 0x0 ;  /* 0x0000000000007b1d */ /* 0x000fec0000010000 */
.L_x_6:
[----:B------:R-:W-:Y:S05]  /*0910*/  @!P2 BRA `(.L_x_7) ;  /* 0x000000e000d0a947 */ /* 0x000fea0003800000 */
[----:B------:R-:W-:-:S06]  /*0920*/  UISETP.GT.U32.AND UP0, UPT, UR10, 0x1, UPT ;  /* 0x000000010a00788c */ /* 0x000fcc000bf04070 */
[----:B------:R-:W-:-:S13]  /*0930*/  PLOP3.LUT P1, PT, PT, PT, UP0, 0x80, 0x0 ;  /* 0x000000000000781c */ /* 0x000fda0003f2f008 */
[----:B0-----:R-:W-:Y:S05]  /*0940*/  @P1 EXIT ;  /* 0x000000000000194d */ /* 0x001fea0003800000 */
[----:B------:R-:W-:Y:S01]  /*0950*/  IMAD.MOV.U32 R6, RZ, RZ, -0x1 ;  /* 0xffffffffff067424 */ /* 0x000fe200078e00ff */
[----:B------:R-:W-:Y:S01]  /*0960*/  ULDC.64 UR4, c[0x0][0x650] ;  /* 0x0001940000047ab9 */ /* 0x000fe20000000a00 */
[----:B------:R-:W-:Y:S01]  /*0970*/  IMAD.MOV.U32 R5, RZ, RZ, -0x1 ;  /* 0xffffffffff057424 */ /* 0x000fe200078e00ff */
[----:B------:R-:W-:Y:S01]  /*0980*/  ISETP.GE.U32.AND P1, PT, R19, UR4, PT ;  /* 0x0000000413007c0c */ /* 0x000fe2000bf26070 */
[----:B------:R-:W-:Y:S01]  /*0990*/  UMOV UR22, 0xffffffff ;  /* 0xffffffff00167882 */ /* 0x000fe20000000000 */
[----:B------:R0:W-:Y:S01]  /*09a0*/  STL [R1+0x80], R6 ;  /* 0x0000800601007387 */ /* 0x0001e20000100800 */
[----:B------:R-:W-:Y:S02]  /*09b0*/  PRMT R4, RZ, 0x7610, R4 ;  /* 0x00007610ff047816 */ /* 0x000fe40000000004 */
[----:B------:R-:W-:Y:S01]  /*09c0*/  ISETP.GE.U32.AND.EX P1, PT, R23, UR5, PT, P1 ;  /* 0x0000000517007c0c */ /* 0x000fe2000bf26110 */
[----:B------:R0:W-:-:S12]  /*09d0*/  STL [R1+0x7c], R5 ;  /* 0x00007c0501007387 */ /* 0x0001d80000100800 */
[----:B0-----:R-:W-:Y:S05]  /*09e0*/  @P1 BRA `(.L_x_8) ;  /* 0x0000000400381947 */ /* 0x001fea0003800000 */
[----:B------:R-:W0:Y:S01]  /*09f0*/  LDC.64 R14, c[0x0][0x628] ;  /* 0x00018a00ff0e7b82 */ /* 0x000e220000000a00 */
[----:B------:R-:W-:Y:S02]  /*0a00*/  IMAD.MOV.U32 R4, RZ, RZ, R19 ;  /* 0x000000ffff047224 */ /* 0x000fe400078e0013 */
[----:B------:R-:W-:-:S05]  /*0a10*/  IMAD.MOV.U32 R5, RZ, RZ, R23 ;  /* 0x000000ffff057224 */ /* 0x000fca00078e0017 */
[----:B------:R-:W2:Y:S08]  /*0a20*/  LDC R10, c[0x0][0x630] ;  /* 0x00018c00ff0a7b82 */ /* 0x000eb00000000800 */
[----:B------:R-:W3:Y:S01]  /*0a30*/  LDC.64 R16, c[0x0][0x620] ;  /* 0x00018800ff107b82 */ /* 0x000ee20000000a00 */
[----:B0-----:R-:W-:-:S04]  /*0a40*/  ISETP.NE.U32.AND P1, PT, R14, RZ, PT ;  /* 0x000000ff0e00720c */ /* 0x001fc80003f25070 */
[----:B------:R-:W-:-:S13]  /*0a50*/  ISETP.NE.AND.EX P1, PT, R15, RZ, PT, P1 ;  /* 0x000000ff0f00720c */ /* 0x000fda0003f25310 */
[----:B--23--:R-:W-:Y:S05]  /*0a60*/  @!P1 BRA `(.L_x_9) ;  /* 0x0000000000289947 */ /* 0x00cfea0003800000 */
[----:B------:R-:W0:Y:S02]  /*0a70*/  LDC R9, c[0x0][0x634] ;  /* 0x00018d00ff097b82 */ /* 0x000e240000000800 */
[----:B0-----:R-:W-:-:S05]  /*0a80*/  IADD3 R9, P1, R19, R9, RZ ;  /* 0x0000000913097210 */ /* 0x001fca0007f3e0ff */
[----:B------:R-:W-:-:S04]  /*0a90*/  IMAD.X R13, RZ, RZ, R23, P1 ;  /* 0x000000ffff0d7224 */ /* 0x000fc800008e0617 */
[----:B------:R-:W-:-:S04]  /*0aa0*/  IMAD.WIDE.U32 R4, R13, R14, RZ ;  /* 0x0000000e0d047225 */ /* 0x000fc800078e00ff */
[----:B------:R-:W-:-:S04]  /*0ab0*/  IMAD.WIDE.U32 R6, P1, R9, R15, R4 ;  /* 0x0000000f09067225 */ /* 0x000fc80007820004 */
[----:B------:R-:W-:-:S04]  /*0ac0*/  IMAD.WIDE.U32 R4, R9, R14, RZ ;  /* 0x0000000e09047225 */ /* 0x000fc800078e00ff */
[----:B------:R-:W-:Y:S01]  /*0ad0*/  IMAD.X R9, RZ, RZ, RZ, P1 ;  /* 0x000000ffff097224 */ /* 0x000fe200008e06ff */
[----:B------:R-:W-:Y:S01]  /*0ae0*/  IADD3 RZ, P1, R5, R6, RZ ;  /* 0x0000000605ff7210 */ /* 0x000fe20007f3e0ff */
[----:B------:R-:W-:-:S04]  /*0af0*/  IMAD.MOV.U32 R8, RZ, RZ, R7 ;  /* 0x000000ffff087224 */ /* 0x000fc800078e0007 */
[----:B------:R-:W-:-:S08]  /*0b00*/  IMAD.WIDE.U32.X R4, R13, R15, R8, P1 ;  /* 0x0000000f0d047225 */ /* 0x000fd000008e0408 */
.L_x_9:
[----:B------:R-:W0:Y:S01]  /*0b10*/  LDC.64 R20, c[0x0][0x640] ;  /* 0x00019000ff147b82 */ /* 0x000e220000000a00 */
[-C--:B------:R-:W-:Y:S01]  /*0b20*/  SHF.R.U64 R22, R4, R10.reuse, R5 ;  /* 0x0000000a04167219 */ /* 0x080fe20000001205 */
[----:B------:R-:W-:Y:S01]  /*0b30*/  IMAD.MOV.U32 R4, RZ, RZ, R19 ;  /* 0x000000ffff047224 */ /* 0x000fe200078e0013 */
[----:B------:R-:W-:Y:S01]  /*0b40*/  SHF.R.U32.HI R3, RZ, R10, R5 ;  /* 0x0000000aff037219 */ /* 0x000fe20000011605 */
[----:B------:R-:W-:Y:S01]  /*0b50*/  IMAD.MOV.U32 R5, RZ, RZ, R23 ;  /* 0x000000ffff057224 */ /* 0x000fe200078e0017 */
[----:B------:R-:W-:Y:S01]  /*0b60*/  IADD3 R7, P1, RZ, -R22, RZ ;  /* 0x80000016ff077210 */ /* 0x000fe20007f3e0ff */
[----:B-1----:R-:W-:Y:S02]  /*0b70*/  IMAD R23, R11, R12, R2 ;  /* 0x0000000c0b177224 */ /* 0x002fe400078e0202 */
[----:B------:R-:W1:Y:S01]  /*0b80*/  LDC R8, c[0x0][0x618] ;  /* 0x00018600ff087b82 */ /* 0x000e620000000800 */
[----:B------:R-:W-:Y:S02]  /*0b90*/  IMAD.MOV.U32 R11, RZ, RZ, 0x1 ;  /* 0x00000001ff0b7424 */ /* 0x000fe400078e00ff */
[----:B------:R-:W-:-:S02]  /*0ba0*/  IMAD.X R3, RZ, RZ, ~R3, P1 ;  /* 0x000000ffff037224 */ /* 0x000fc400008e0e03 */
[----:B------:R-:W-:-:S03]  /*0bb0*/  IMAD.WIDE.U32 R4, R7, R16, R4 ;  /* 0x0000001007047225 */ /* 0x000fc600078e0004 */
[----:B------:R-:W2:Y:S01]  /*0bc0*/  LDC R14, c[0x0][0x608] ;  /* 0x00018200ff0e7b82 */ /* 0x000ea20000000800 */
[----:B------:R-:W-:-:S04]  /*0bd0*/  IMAD R6, R3, R16, RZ ;  /* 0x0000001003067224 */ /* 0x000fc800078e02ff */
[----:B------:R-:W-:-:S03]  /*0be0*/  IMAD R3, R7, R17, R6 ;  /* 0x0000001107037224 */ /* 0x000fc600078e0206 */
[----:B------:R-:W3:Y:S01]  /*0bf0*/  LDC R18, c[0x0][0x658] ;  /* 0x00019600ff127b82 */ /* 0x000ee20000000800 */
[----:B------:R-:W-:Y:S01]  /*0c00*/  IMAD.IADD R3, R5, 0x1, R3 ;  /* 0x0000000105037824 */ /* 0x000fe200078e0203 */
[----:B0-----:R-:W-:Y:S01]  /*0c10*/  ISETP.NE.U32.AND P1, PT, R20, RZ, PT ;  /* 0x000000ff1400720c */ /* 0x001fe20003f25070 */
[----:B------:R-:W-:-:S03]  /*0c20*/  IMAD.MOV.U32 R5, RZ, RZ, -0x1 ;  /* 0xffffffffff057424 */ /* 0x000fc600078e00ff */
[----:B------:R-:W-:Y:S02]  /*0c30*/  ISETP.NE.AND.EX P1, PT, R21, RZ, PT, P1 ;  /* 0x000000ff1500720c */ /* 0x000fe40003f25310 */
[----:B------:R-:W0:Y:S01]  /*0c40*/  LDC R13, c[0x0][0x600] ;  /* 0x00018000ff0d7b82 */ /* 0x000e220000000800 */
[-CC-:B-1----:R-:W-:Y:S02]  /*0c50*/  SHF.R.U64 R10, R4, R8.reuse, R3.reuse ;  /* 0x00000008040a7219 */ /* 0x182fe40000001203 */
[----:B------:R-:W-:-:S05]  /*0c60*/  SHF.R.U32.HI R3, RZ, R8, R3 ;  /* 0x00000008ff037219 */ /* 0x000fca0000011603 */
[----:B------:R-:W1:Y:S01]  /*0c70*/  LDC R15, c[0x0][0x648] ;  /* 0x00019200ff0f7b82 */ /* 0x000e620000000800 */
[-CC-:B--2---:R-:W-:Y:S02]  /*0c80*/  SHF.R.U64 R19, R10, R14.reuse, R3.reuse ;  /* 0x0000000e0a137219 */ /* 0x184fe40000001203 */
[----:B------:R-:W-:-:S05]  /*0c90*/  SHF.R.U32.HI R3, RZ, R14, R3 ;  /* 0x0000000eff037219 */ /* 0x000fca0000011603 */
[----:B------:R-:W2:Y:S01]  /*0ca0*/  LDC R17, c[0x0][0x638] ;  /* 0x00018e00ff117b82 */ /* 0x000ea20000000800 */
[-C--:B---3--:R-:W-:Y:S02]  /*0cb0*/  SHF.L.U32 R2, R5, R18.reuse, RZ ;  /* 0x0000001205027219 */ /* 0x088fe400000006ff */
[--C-:B------:R-:W-:Y:S02]  /*0cc0*/  SHF.R.U64 R12, R19, R18, R3.reuse ;  /* 0x00000012130c7219 */ /* 0x100fe40000001203 */
[----:B------:R-:W-:Y:S02]  /*0cd0*/  LOP3.LUT R8, RZ, R2, RZ, 0x33, !PT ;  /* 0x00000002ff087212 */ /* 0x000fe400078e33ff */
[----:B------:R-:W-:Y:S01]  /*0ce0*/  SHF.R.U32.HI R3, RZ, R18, R3 ;  /* 0x00000012ff037219 */ /* 0x000fe20000011603 */
[----:B------:R-:W3:Y:S01]  /*0cf0*/  LDC R16, c[0x0][0x610] ;  /* 0x00018400ff107b82 */ /* 0x000ee20000000800 */
[----:B------:R-:W-:Y:S01]  /*0d00*/  IMAD.MOV.U32 R2, RZ, RZ, R12 ;  /* 0x000000ffff027224 */ /* 0x000fe200078e000c */
[----:B------:R-:W-:Y:S06]  /*0d10*/  @!P1 BRA `(.L_x_10) ;  /* 0x0000000000289947 */ /* 0x000fec0003800000 */
[----:B------:R-:W4:Y:S02]  /*0d20*/  LDC R7, c[0x0][0x64c] ;  /* 0x00019300ff077b82 */ /* 0x000f240000000800 */
[----:B----4-:R-:W-:-:S05]  /*0d30*/  IADD3 R7, P1, R12, R7, RZ ;  /* 0x000000070c077210 */ /* 0x010fca0007f3e0ff */
        /* <DEDUP_REMOVED lines=8> */
.L_x_10:
[----:B-1----:R-:W-:Y:S01]  /*0dc0*/  SHF.R.U64 R4, R2, R15, R3 ;  /* 0x0000000f02047219 */ /* 0x002fe20000001203 */
[----:B0-----:R-:W-:Y:S01]  /*0dd0*/  VIADD R5, R13, 0xffffffff ;  /* 0xffffffff0d057836 */ /* 0x001fe20000000000 */
[----:B------:R-:W-:Y:S02]  /*0de0*/  SHF.L.U32 R2, R11, R18, RZ ;  /* 0x000000120b027219 */ /* 0x000fe400000006ff */
[----:B------:R-:W-:Y:S01]  /*0df0*/  LOP3.LUT R3, R19, R8, RZ, 0xc0, !PT ;  /* 0x0000000813037212 */ /* 0x000fe200078ec0ff */
[----:B------:R-:W-:Y:S01]  /*0e00*/  IMAD.MOV R6, RZ, RZ, -R4 ;  /* 0x000000ffff067224 */ /* 0x000fe200078e0a04 */
[----:B------:R-:W-:Y:S02]  /*0e10*/  SEL R0, R0, R23, !P3 ;  /* 0x0000001700007207 */ /* 0x000fe40005800000 */
[----:B------:R-:W-:Y:S01]  /*0e20*/  LOP3.LUT R5, R10, R5, RZ, 0xc0, !PT ;  /* 0x000000050a057212 */ /* 0x000fe200078ec0ff */
[----:B------:R-:W-:Y:S01]  /*0e30*/  IMAD R3, R2, R4, R3 ;  /* 0x0000000402037224 */ /* 0x000fe200078e0203 */
[----:B------:R-:W-:Y:S01]  /*0e40*/  R2UR UR22, R22 ;  /* 0x00000000161672ca */ /* 0x000fe200000e0000 */
[----:B--2---:R-:W-:-:S02]  /*0e50*/  IMAD R2, R6, R17, R12 ;  /* 0x0000001106027224 */ /* 0x004fc400078e020c */
[----:B---3--:R-:W-:Y:S02]  /*0e60*/  IMAD R0, R3, R16, R0 ;  /* 0x0000001003007224 */ /* 0x008fe400078e0200 */
[----:B------:R-:W-:Y:S02]  /*0e70*/  IMAD R3, R2, R13, R5 ;  /* 0x0000000d02037224 */ /* 0x000fe400078e0205 */
[----:B------:R-:W-:-:S03]  /*0e80*/  IMAD.MOV.U32 R4, RZ, RZ, 0x1 ;  /* 0x00000001ff047424 */ /* 0x000fc600078e00ff */
[----:B------:R-:W-:Y:S02]  /*0e90*/  SEL R2, R3, R0, !P3 ;  /* 0x0000000003027207 */ /* 0x000fe40005800000 */
[----:B------:R-:W-:-:S03]  /*0ea0*/  SEL R0, R0, R3, !P3 ;  /* 0x0000000300007207 */ /* 0x000fc60005800000 */
[----:B------:R0:W-:Y:S04]  /*0eb0*/  STL [R1+0x7c], R2 ;  /* 0x00007c0201007387 */ /* 0x0001e80000100800 */
[----:B------:R0:W-:Y:S02]  /*0ec0*/  STL [R1+0x80], R0 ;  /* 0x0000800001007387 */ /* 0x0001e40000100800 */
.L_x_8:
[----:B------:R-:W-:-:S08]  /*0ed0*/  NOP ;  /* 0x0000000000007918 */ /* 0x000fd00000000000 */
[----:B------:R-:W2:Y:S02]  /*0ee0*/  USETMAXREG.TRY_ALLOC.CTAPOOL UP0, 0xe8 ;  /* 0x000000e8000079c8 */ /* 0x000ea40008000600 */
[----:B--2---:R-:W-:-:S13]  /*0ef0*/  PLOP3.LUT P1, PT, PT, PT, UP0, 0x80, 0x0 ;  /* 0x000000000000781c */ /* 0x004fda0003f2f008 */
[----:B------:R-:W-:Y:S05]  /*0f00*/  @!P1 BRA `(.L_x_8) ;  /* 0xfffffffc00f09947 */ /* 0x000fea000383ffff */
[----:B------:R-:W-:Y:S01]  /*0f10*/  ULDC.64 UR4, c[0x0][0x598] ;  /* 0x0001660000047ab9 */ /* 0x000fe20000000a00 */
[----:B------:R-:W-:Y:S01]  /*0f20*/  ULDC.64 UR18, c[0x0][0x208] ;  /* 0x0000820000127ab9 */ /* 0x000fe20000000a00 */
[----:B------:R-:W-:-:S04]  /*0f30*/  ISETP.NE.U32.AND P1, PT, RZ, UR4, PT ;  /* 0x00000004ff007c0c */ /* 0x000fc8000bf25070 */
[----:B------:R-:W-:-:S13]  /*0f40*/  ISETP.NE.AND.EX P1, PT, RZ, UR5, PT, P1 ;  /* 0x00000005ff007c0c */ /* 0x000fda000bf25310 */
[----:B------:R-:W-:Y:S05]  /*0f50*/  @!P1 BRA `(.L_x_11) ;  /* 0x0000000000209947 */ /* 0x000fea0003800000 */
[----:B0-----:R-:W0:Y:S02]  /*0f60*/  LDC.64 R2, c[0x0][0x598] ;  /* 0x00016600ff027b82 */ /* 0x001e240000000a00 */
[----:B0-----:R-:W2:Y:S02]  /*0f70*/  LDG.E.64 R2, desc[UR18][R2.64] ;  /* 0x0000001202027981 */ /* 0x001ea4000c1e1b00 */
[----:B--2---:R-:W-:-:S04]  /*0f80*/  ISETP.NE.U32.AND P1, PT, R2, RZ, PT ;  /* 0x000000ff0200720c */ /* 0x004fc80003f25070 */
[----:B------:R-:W-:-:S13]  /*0f90*/  ISETP.NE.AND.EX P1, PT, R3, RZ, PT, P1 ;  /* 0x000000ff0300720c */ /* 0x000fda0003f25310 */
[----:B------:R-:W-:Y:S05]  /*0fa0*/  @!P1 BRA `(.L_x_11) ;  /* 0x00000000000c9947 */ /* 0x000fea0003800000 */
[----:B------:R-:W2:Y:S02]  /*0fb0*/  LD.E R2, desc[UR18][R2.64] ;  /* 0x0000001202027980 */ /* 0x000ea4000c101900 */
[----:B--2---:R-:W-:Y:S01]  /*0fc0*/  R2UR UR20, R2 ;  /* 0x00000000021472ca */ /* 0x004fe200000e0000 */
[----:B------:R-:W-:-:S14]  /*0fd0*/  BRA `(.L_x_12) ;  /* 0x0000000000247947 */ /* 0x000fdc0003800000 */
.L_x_11:
[----:B------:R-:W-:Y:S02]  /*0fe0*/  ULDC.64 UR4, c[0x0][0x588] ;  /* 0x0001620000047ab9 */ /* 0x000fe40000000a00 */
[----:B------:R-:W-:-:S04]  /*0ff0*/  ISETP.NE.U32.AND P1, PT, RZ, UR4, PT ;  /* 0x00000004ff007c0c */ /* 0x000fc8000bf25070 */
[----:B------:R-:W-:-:S13]  /*1000*/  ISETP.NE.AND.EX P1, PT, RZ, UR5, PT, P1 ;  /* 0x00000005ff007c0c */ /* 0x000fda000bf25310 */
[----:B------:R-:W-:Y:S05]  /*1010*/  @!P1 BRA `(.L_x_13) ;  /* 0x0000000000109947 */ /* 0x000fea0003800000 */
[----:B0-----:R-:W0:Y:S02]  /*1020*/  LDC.64 R2, c[0x0][0x588] ;  /* 0x00016200ff027b82 */ /* 0x001e240000000a00 */
[----:B0-----:R-:W2:Y:S02]  /*1030*/  LDG.E R2, desc[UR18][R2.64] ;  /* 0x0000001202027981 */ /* 0x001ea4000c1e1900 */
[----:B--2---:R-:W-:Y:S01]  /*1040*/  R2UR UR20, R2 ;  /* 0x00000000021472ca */ /* 0x004fe200000e0000 */
[----:B------:R-:W-:-:S14]  /*1050*/  BRA `(.L_x_12) ;  /* 0x0000000000047947 */ /* 0x000fdc0003800000 */
.L_x_13:
[----:B------:R-:W-:-:S05]  /*1060*/  ULDC UR20, c[0x0][0x580] ;  /* 0x0001600000147ab9 */ /* 0x000fca0000000800 */
.L_x_12:
[----:B------:R-:W-:Y:S02]  /*1070*/  ULDC.64 UR4, c[0x0][0x5a0] ;  /* 0x0001680000047ab9 */ /* 0x000fe40000000a00 */
        /* <DEDUP_REMOVED lines=11> */
.L_x_14:
        /* <DEDUP_REMOVED lines=8> */
.L_x_16:
[----:B------:R-:W-:-:S05]  /*11b0*/  ULDC UR21, c[0x0][0x584] ;  /* 0x0001610000157ab9 */ /* 0x000fca0000000800 */
.L_x_15:
[----:B------:R-:W-:-:S13]  /*11c0*/  LOP3.LUT P1, RZ, R4, 0xff, RZ, 0xc0, !PT ;  /* 0x000000ff04ff7812 */ /* 0x000fda000782c0ff */
[----:B------:R-:W-:Y:S05]  /*11d0*/  @!P1 EXIT ;  /* 0x000000000000994d */ /* 0x000fea0003800000 */
[----:B------:R-:W-:Y:S01]  /*11e0*/  ULDC UR4, c[0x0][0x28c] ;  /* 0x0000a30000047ab9 */ /* 0x000fe20000000800 */
[----:B------:R-:W-:Y:S02]  /*11f0*/  ULOP3.LUT UR23, UR13, 0x1, URZ, 0xfc, !UPT ;  /* 0x000000010d177892 */ /* 0x000fe4000f8efc3f */
[----:B------:R-:W-:-:S04]  /*1200*/  UIADD3 UR4, UR4, 0x7f, URZ ;  /* 0x0000007f04047890 */ /* 0x000fc8000fffe03f */
[----:B------:R-:W-:-:S04]  /*1210*/  USHF.R.S32.HI UR5, URZ, 0x1f, UR4 ;  /* 0x0000001f3f057899 */ /* 0x000fc80008011404 */
[----:B------:R-:W-:-:S03]  /*1220*/  ULEA.HI UR5, UR5, UR4, URZ, 0x7 ;  /* 0x0000000405057291 */ /* 0x000fc6000f8f383f */
[----:B------:R-:W-:Y:S01]  /*1230*/  UMOV UR4, URZ ;  /* 0x0000003f00047c82 */ /* 0x000fe20008000000 */
[----:B------:R-:W-:-:S03]  /*1240*/  USHF.R.S32.HI UR12, URZ, 0x7, UR5 ;  /* 0x000000073f0c7899 */ /* 0x000fc60008011405 */
[----:B------:R-:W-:-:S09]  /*1250*/  UMOV UR5, URZ ;  /* 0x0000003f00057c82 */ /* 0x000fd20008000000 */
.L_x_297:
[----:B0-----:R-:W0:Y:S01]  /*1260*/  S2R R0, SR_TID.X ;  /* 0x0000000000007919 */ /* 0x001e220000002100 */
[----:B------:R-:W2:Y:S01]  /*1270*/  S2UR UR11, SR_CgaCtaId ;  /* 0x00000000000b79c3 */ /* 0x000ea20000008800 */
[----:B------:R-:W-:Y:S01]  /*1280*/  UMOV UR14, 0x400 ;  /* 0x00000400000e7882 */ /* 0x000fe20000000000 */
[----:B------:R-:W-:Y:S01]  /*1290*/  UMOV UR6, URZ ;  /* 0x0000003f00067c82 */ /* 0x000fe20008000000 */
[----:B------:R-:W-:Y:S01]  /*12a0*/  STL [R1+0x6c], RZ ;  /* 0x00006cff01007387 */ /* 0x000fe20000100800 */
[----:B------:R-:W-:Y:S01]  /*12b0*/  UMOV UR7, URZ ;  /* 0x0000003f00077c82 */ /* 0x000fe20008000000 */
[----:B------:R-:W-:Y:S01]  /*12c0*/  UMOV UR8, URZ ;  /* 0x0000003f00087c82 */ /* 0x000fe20008000000 */
[----:B------:R-:W-:Y:S01]  /*12d0*/  UMOV UR16, UR5 ;  /* 0x0000000500107c82 */ /* 0x000fe20008000000 */
[----:B------:R-:W-:Y:S01]  /*12e0*/  STL [R1+0x68], RZ ;  /* 0x000068ff01007387 */ /* 0x000fe20000100800 */
[----:B-1-3--:R-:W3:Y:S01]  /*12f0*/  LDC R2, c[0x0][0x28c] ;  /* 0x0000a300ff027b82 */ /* 0x00aee20000000800 */
[----:B------:R-:W-:Y:S01]  /*1300*/  UMOV UR17, UR4 ;  /* 0x0000000400117c82 */ /* 0x000fe20008000000 */
[----:B------:R-:W-:Y:S01]  /*1310*/  CS2R R4, SRZ ;  /* 0x0000000000047805 */ /* 0x000fe2000001ff00 */
[----:B------:R-:W-:Y:S01]  /*1320*/  STL [R1+0x64], RZ ;  /* 0x000064ff01007387 */ /* 0x000fe20000100800 */
[----:B------:R-:W-:-:S02]  /*1330*/  CS2R R6, SRZ ;  /* 0x0000000000067805 */ /* 0x000fc4000001ff00 */
[----:B------:R-:W-:Y:S02]  /*1340*/  CS2R R8, SRZ ;  /* 0x0000000000087805 */ /* 0x000fe4000001ff00 */
[----:B------:R-:W-:Y:S01]  /*1350*/  CS2R R10, SRZ ;  /* 0x00000000000a7805 */ /* 0x000fe2000001ff00 */
[----:B------:R-:W-:Y:S01]  /*1360*/  STL [R1+0x60], RZ ;  /* 0x000060ff01007387 */ /* 0x000fe20000100800 */
[----:B------:R-:W-:Y:S02]  /*1370*/  CS2R R12, SRZ ;  /* 0x00000000000c7805 */ /* 0x000fe4000001ff00 */
[----:B------:R-:W-:Y:S02]  /*1380*/  CS2R R14, SRZ ;  /* 0x00000000000e7805 */ /* 0x000fe4000001ff00 */
[----:B------:R-:W-:Y:S01]  /*1390*/  CS2R R16, SRZ ;  /* 0x0000000000107805 */ /* 0x000fe2000001ff00 */
[----:B------:R-:W-:Y:S01]  /*13a0*/  STL [R1+0x5c], RZ ;  /* 0x00005cff01007387 */ /* 0x000fe20000100800 */
[----:B-1----:R-:W-:-:S02]  /*13b0*/  CS2R R18, SRZ ;  /* 0x0000000000127805 */ /* 0x002fc4000001ff00 */
[----:B------:R-:W-:Y:S02]  /*13c0*/  CS2R R20, SRZ ;  /* 0x0000000000147805 */ /* 0x000fe4000001ff00 */
[----:B------:R-:W-:Y:S01]  /*13d0*/  CS2R R22, SRZ ;  /* 0x0000000000167805 */ /* 0x000fe2000001ff00 */
[----:B------:R-:W-:Y:S01]  /*13e0*/  STL [R1+0x58], RZ ;  /* 0x000058ff01007387 */ /* 0x000fe20000100800 */
[----:B--2---:R-:W-:Y:S01]  /*13f0*/  ULEA UR14, UR11, UR14, 0x18 ;  /* 0x0000000e0b0e7291 */ /* 0x004fe2000f8ec03f */
[----:B------:R-:W-:Y:S02]  /*1400*/  CS2R R152, SRZ ;  /* 0x0000000000987805 */ /* 0x000fe4000001ff00 */
[----:B------:R-:W-:Y:S01]  /*1410*/  CS2R R154, SRZ ;  /* 0x00000000009a7805 */ /* 0x000fe2000001ff00 */
[----:B------:R-:W-:Y:S01]  /*1420*/  STL [R1+0x54], RZ ;  /* 0x000054ff01007387 */ /* 0x000fe20000100800 */
[----:B------:R-:W-:Y:S02]  /*1430*/  CS2R R156, SRZ ;  /* 0x00000000009c7805 */ /* 0x000fe4000001ff00 */
[----:B------:R-:W-:-:S02]  /*1440*/  CS2R R158, SRZ ;  /* 0x00000000009e7805 */ /* 0x000fc4000001ff00 */
[----:B------:R-:W-:Y:S02]  /*1450*/  CS2R R160, SRZ ;  /* 0x0000000000a07805 */ /* 0x000fe4000001ff00 */
[----:B0-----:R-:W-:Y:S01]  /*1460*/  LOP3.LUT R0, R0, 0x80, RZ, 0xc0, !PT ;  /* 0x0000008000007812 */ /* 0x001fe200078ec0ff */
[----:B------:R-:W-:Y:S01]  /*1470*/  STL [R1+0x50], RZ ;  /* 0x000050ff01007387 */ /* 0x000fe20000100800 */
[----:B---3--:R-:W-:Y:S02]  /*1480*/  ISETP.GE.AND P1, PT, R2, 0x1, PT ;  /* 0x000000010200780c */ /* 0x008fe40003f26270 */
[----:B------:R-:W-:Y:S02]  /*1490*/  CS2R R2, SRZ ;  /* 0x0000000000027805 */ /* 0x000fe4000001ff00 */
[----:B------:R-:W-:Y:S01]  /*14a0*/  SHF.R.U32.HI R0, RZ, 0x7, R0 ;  /* 0x00000007ff007819 */ /* 0x000fe20000011600 */
        /* <DEDUP_REMOVED lines=8> */
[----:B------:R-:W0:Y:S01]  /*1530*/  SHFL.IDX PT, R0, R0, RZ, 0x1f ;  /* 0x00001fff00007589 */ /* 0x000e2200000e0000 */
[----:B------:R-:W-:-:S02]  /*1540*/  CS2R R174, SRZ ;  /* 0x0000000000ae7805 */ /* 0x000fc4000001ff00 */
[----:B------:R-:W-:Y:S02]  /*1550*/  CS2R R176, SRZ ;  /* 0x0000000000b07805 */ /* 0x000fe4000001ff00 */
[----:B------:R-:W-:Y:S01]  /*1560*/  CS2R R178, SRZ ;  /* 0x0000000000b27805 */ /* 0x000fe2000001ff00 */
[----:B------:R1:W-:Y:S01]  /*1570*/  STL [R1+0x44], RZ ;  /* 0x000044ff01007387 */ /* 0x0003e20000100800 */
[----:B------:R-:W-:Y:S02]  /*1580*/  CS2R R180, SRZ ;  /* 0x0000000000b47805 */ /* 0x000fe4000001ff00 */
[----:B------:R-:W-:Y:S02]  /*1590*/  CS2R R182, SRZ ;  /* 0x0000000000b67805 */ /* 0x000fe4000001ff00 */
[----:B------:R-:W-:Y:S01]  /*15a0*/  CS2R R184, SRZ ;  /* 0x0000000000b87805 */ /* 0x000fe2000001ff00 */
[----:B------:R1:W-:Y:S01]  /*15b0*/  STL [R1+0x40], RZ ;  /* 0x000040ff01007387 */ /* 0x0003e20000100800 */
        /* <DEDUP_REMOVED lines=14> */
[----:B------:R-:W-:Y:S02]  /*16a0*/  CS2R R208, SRZ ;  /* 0x0000000000d07805 */ /* 0x000fe4000001ff00 */
[----:B0-----:R-:W-:Y:S01]  /*16b0*/  R2UR UR9, R0 ;  /* 0x00000000000972ca */ /* 0x001fe200000e0000 */
[----:B------:R1:W-:Y:S01]  /*16c0*/  STL [R1+0x30], RZ ;  /* 0x000030ff01007387 */ /* 0x0003e20000100800 */
[----:B------:R-:W-:Y:S01]  /*16d0*/  IMAD.MOV.U32 R0, RZ, RZ, RZ ;  /* 0x000000ffff007224 */ /* 0x000fe200078e00ff */
[----:B------:R-:W-:-:S02]  /*16e0*/  CS2R R210, SRZ ;  /* 0x0000000000d27805 */ /* 0x000fc4000001ff00 */
[----:B------:R-:W-:Y:S01]  /*16f0*/  CS2R R212, SRZ ;  /* 0x0000000000d47805 */ /* 0x000fe2000001ff00 */
[----:B------:R1:W-:Y:S01]  /*1700*/  STL [R1+0x2c], RZ ;  /* 0x00002cff01007387 */ /* 0x0003e20000100800 */
[----:B------:R-:W-:Y:S02]  /*1710*/  CS2R R214, SRZ ;  /* 0x0000000000d67805 */ /* 0x000fe4000001ff00 */
[----:B------:R-:W-:Y:S02]  /*1720*/  CS2R R216, SRZ ;  /* 0x0000000000d87805 */ /* 0x000fe4000001ff00 */
[----:B------:R-:W-:Y:S01]  /*1730*/  CS2R R218, SRZ ;  /* 0x0000000000da7805 */ /* 0x000fe2000001ff00 */
[----:B------:R1:W-:Y:S01]  /*1740*/  STL [R1+0x28], RZ ;  /* 0x000028ff01007387 */ /* 0x0003e20000100800 */
[----:B------:R-:W-:Y:S02]  /*1750*/  CS2R R220, SRZ ;  /* 0x0000000000dc7805 */ /* 0x000fe4000001ff00 */
[----:B------:R-:W-:-:S02]  /*1760*/  CS2R R222, SRZ ;  /* 0x0000000000de7805 */ /* 0x000fc4000001ff00 */
[----:B------:R-:W-:Y:S01]  /*1770*/  CS2R R224, SRZ ;  /* 0x0000000000e07805 */ /* 0x000fe2000001ff00 */
[----:B------:R1:W-:Y:S01]  /*1780*/  STL [R1+0x24], RZ ;  /* 0x000024ff01007387 */ /* 0x0003e20000100800 */
[----:B------:R-:W-:Y:S01]  /*1790*/  ULEA.HI UR10, UR9, UR9, URZ, 0x1 ;  /* 0x00000009090a7291 */ /* 0x000fe2000f8f083f */
[----:B------:R-:W-:Y:S01]  /*17a0*/  CS2R R226, SRZ ;  /* 0x0000000000e27805 */ /* 0x000fe2000001ff00 */
[----:B------:R-:W-:Y:S01]  /*17b0*/  IMAD.MOV.U32 R228, RZ, RZ, RZ ;  /* 0x000000ffffe47224 */ /* 0x000fe200078e00ff */
[----:B------:R1:W-:Y:S01]  /*17c0*/  STL [R1+0x20], RZ ;  /* 0x000020ff01007387 */ /* 0x0003e20000100800 */
[----:B------:R-:W-:Y:S01]  /*17d0*/  ULOP3.LUT UR10, UR10, 0x7fffe, URZ, 0xc0, !UPT ;  /* 0x0007fffe0a0a7892 */ /* 0x000fe2000f8ec03f */
[----:B----4-:R-:W-:Y:S02]  /*17e0*/  CS2R R24, SRZ ;  /* 0x0000000000187805 */ /* 0x010fe4000001ff00 */
[----:B------:R-:W-:Y:S01]  /*17f0*/  CS2R R26, SRZ ;  /* 0x00000000001a7805 */ /* 0x000fe2000001ff00 */
[----:B------:R1:W-:Y:S01]  /*1800*/  STL [R1+0x1c], RZ ;  /* 0x00001cff01007387 */ /* 0x0003e20000100800 */
[----:B------:R-:W-:Y:S01]  /*1810*/  UIADD3 UR10, UR9, -UR10, URZ ;  /* 0x8000000a090a7290 */ /* 0x000fe2000fffe03f */
[----:B------:R-:W-:-:S02]  /*1820*/  CS2R R28, SRZ ;  /* 0x00000000001c7805 */ /* 0x000fc4000001ff00 */
[----:B------:R-:W-:Y:S01]  /*1830*/  CS2R R30, SRZ ;  /* 0x00000000001e7805 */ /* 0x000fe2000001ff00 */
[----:B------:R1:W-:Y:S01]  /*1840*/  STL [R1+0x18], RZ ;  /* 0x000018ff01007387 */ /* 0x0003e20000100800 */
[----:B------:R-:W-:Y:S01]  /*1850*/  ULEA UR10, UR10, UR14, 0xd ;  /* 0x0000000e0a0a7291 */ /* 0x000fe2000f8e683f */
[----:B------:R-:W-:Y:S02]  /*1860*/  CS2R R32, SRZ ;  /* 0x0000000000207805 */ /* 0x000fe4000001ff00 */
[----:B------:R-:W-:Y:S01]  /*1870*/  CS2R R34, SRZ ;  /* 0x0000000000227805 */ /* 0x000fe2000001ff00 */
[----:B------:R1:W-:Y:S01]  /*1880*/  STL [R1+0x14], RZ ;  /* 0x000014ff01007387 */ /* 0x0003e20000100800 */
[----:B------:R-:W-:Y:S01]  /*1890*/  UIADD3 UR10, UR10, 0x100, URZ ;  /* 0x000001000a0a7890 */ /* 0x000fe2000fffe03f */
[----:B------:R-:W-:Y:S02]  /*18a0*/  CS2R R36, SRZ ;  /* 0x0000000000247805 */ /* 0x000fe4000001ff00 */
[----:B------:R-:W-:Y:S01]  /*18b0*/  CS2R R38, SRZ ;  /* 0x0000000000267805 */ /* 0x000fe2000001ff00 */
[----:B------:R1:W-:Y:S01]  /*18c0*/  STL [R1+0x10], RZ ;  /* 0x000010ff01007387 */ /* 0x0003e20000100800 */
[----:B------:R-:W-:Y:S01]  /*18d0*/  USHF.R.U32.HI UR10, URZ, 0x4, UR10 ;  /* 0x000000043f0a7899 */ /* 0x000fe2000801160a */
[----:B------:R-:W-:-:S02]  /*18e0*/  CS2R R40, SRZ ;  /* 0x0000000000287805 */ /* 0x000fc4000001ff00 */
[----:B------:R-:W-:Y:S01]  /*18f0*/  CS2R R42, SRZ ;  /* 0x00000000002a7805 */ /* 0x000fe2000001ff00 */
[----:B------:R1:W-:Y:S01]  /*1900*/  STL [R1+0xc], RZ ;  /* 0x00000cff01007387 */ /* 0x0003e20000100800 */
[----:B------:R-:W-:Y:S01]  /*1910*/  ULOP3.LUT UR15, UR10, 0x3fff, URZ, 0xc0, !UPT ;  /* 0x00003fff0a0f7892 */ /* 0x000fe2000f8ec03f */
        /* <DEDUP_REMOVED lines=10> */
[----:B------:R1:W-:Y:S01]  /*19c0*/  STL [R1], RZ ;  /* 0x000000ff01007387 */ /* 0x0003e20000100800 */
[----:B------:R-:W-:Y:S02]  /*19d0*/  CS2R R60, SRZ ;  /* 0x00000000003c7805 */ /* 0x000fe4000001ff00 */
[----:B------:R-:W-:Y:S02]  /*19e0*/  CS2R R62, SRZ ;  /* 0x00000000003e7805 */ /* 0x000fe4000001ff00 */
[----:B------:R-:W-:Y:S02]  /*19f0*/  CS2R R64, SRZ ;  /* 0x0000000000407805 */ /* 0x000fe4000001ff00 */
[----:B------:R-:W-:-:S02]  /*1a00*/  CS2R R66, SRZ ;  /* 0x0000000000427805 */ /* 0x000fc4000001ff00 */
[----:B------:R-:W-:Y:S02]  /*1a10*/  CS2R R68, SRZ ;  /* 0x0000000000447805 */ /* 0x000fe4000001ff00 */
[----:B------:R-:W-:Y:S02]  /*1a20*/  CS2R R70, SRZ ;  /* 0x0000000000467805 */ /* 0x000fe4000001ff00 */
        /* <DEDUP_REMOVED lines=39> */
[----:B------:R-:W-:Y:S01]  /*1ca0*/  CS2R R150, SRZ ;  /* 0x0000000000967805 */ /* 0x000fe2000001ff00 */
[----:B-1----:R-:W-:Y:S06]  /*1cb0*/  @!P1 BRA `(.L_x_17) ;  /* 0x0000001000949947 */ /* 0x002fec0003800000 */
[----:B------:R-:W-:-:S06]  /*1cc0*/  UISETP.NE.AND UP0, UPT, UR23, 0x3, UPT ;  /* 0x000000031700788c */ /* 0x000fcc000bf05270 */
[----:B------:R-:W-:-:S13]  /*1cd0*/  PLOP3.LUT P2, PT, PT, PT, UP0, 0x80, 0x0 ;  /* 0x000000000000781c */ /* 0x000fda0003f4f008 */
[----:B------:R-:W-:Y:S05]  /*1ce0*/  @!P2 BRA `(.L_x_18) ;  /* 0x000000000004a947 */ /* 0x000fea0003800000 */
[----:B------:R-:W-:Y:S01]  /*1cf0*/  BPT.TRAP 0x1 ;  /* 0x000000040000795c */ /* 0x000fe20000300000 */
.L_x_18:
[----:B------:R-:W-:Y:S01]  /*1d00*/  ULEA UR6, UR5, UR14, 0x3 ;  /* 0x0000000e05067291 */ /* 0x000fe2000f8e183f */
[----:B------:R-:W-:-:S05]  /*1d10*/  IMAD.U32 R0, RZ, RZ, UR4 ;  /* 0x00000004ff007e24 */ /* 0x000fca000f8e00ff */
[----:B------:R-:W-:-:S04]  /*1d20*/  SHF.L.U32 R0, R0, 0x1f, RZ ;  /* 0x0000001f00007819 */ /* 0x000fc800000006ff */
[----:B------:R0:W1:Y:S01]  /*1d30*/  SYNCS.PHASECHK.TRANS64.TRYWAIT P1, [UR6], R0 ;  /* 0x00000000ff0075a7 */ /* 0x0000620008020146 */
[----:B------:R-:W-:Y:S05]  /*1d40*/  @!P2 BRA `(.L_x_19) ;  /* 0x000000000004a947 */ /* 0x000fea0003800000 */
[----:B------:R-:W-:Y:S01]  /*1d50*/  BPT.TRAP 0x1 ;  /* 0x000000040000795c */ /* 0x000fe20000300000 */
.L_x_19:
[----:B-1----:R-:W-:Y:S05]  /*1d60*/  @P1 BRA `(.L_x_20) ;  /* 0x0000000000081947 */ /* 0x002fea0003800000 */
[----:B------:R-:W1:Y:S02]  /*1d70*/  SYNCS.PHASECHK.TRANS64.TRYWAIT P1, [UR6], R0 ;  /* 0x00000000ff0075a7 */ /* 0x000e640008020146 */
[----:B-1----:R-:W-:Y:S05]  /*1d80*/  @!P1 BRA `(.L_x_21) ;  /* 0x000000e4004c9947 */ /* 0x002fea0003800000 */
.L_x_20:
[----:B------:R-:W-:Y:S01]  /*1d90*/  UIADD3 UR6, UR14, 0x10100, URZ ;  /* 0x000101000e067890 */ /* 0x000fe2000fffe03f */
[----:B------:R-:W-:Y:S01]  /*1da0*/  WARPGROUP.ARRIVE ;  /* 0x00000000000079c5 */ /* 0x000fe20000000000 */
[----:B------:R-:W-:Y:S01]  /*1db0*/  ULOP3.LUT UR8, UR15, 0x10000, URZ, 0xfc, !UPT ;  /* 0x000100000f087892 */ /* 0x000fe2000f8efc3f */
[----:B------:R2:W-:Y:S01]  /*1dc0*/  STL [R1+0x6c], RZ ;  /* 0x00006cff01007387 */ /* 0x0005e20000100800 */
[----:B------:R-:W-:Y:S01]  /*1dd0*/  USHF.R.U32.HI UR6, URZ, 0x4, UR6 ;  /* 0x000000043f067899 */ /* 0x000fe20008011606 */
[----:B01----:R-:W-:Y:S01]  /*1de0*/  IMAD.MOV.U32 R0, RZ, RZ, RZ ;  /* 0x000000ffff007224 */ /* 0x003fe200078e00ff */
[----:B------:R-:W-:Y:S01]  /*1df0*/  UMOV UR9, 0x40000040 ;  /* 0x4000004000097882 */ /* 0x000fe20000000000 */
[----:B------:R-:W-:Y:S01]  /*1e00*/  UMOV UR11, 0x40000040 ;  /* 0x40000040000b7882 */ /* 0x000fe20000000000 */
[----:B------:R-:W-:Y:S01]  /*1e10*/  ULOP3.LUT UR6, UR6, 0x3fff, URZ, 0xc0, !UPT ;  /* 0x00003fff06067892 */ /* 0x000fe2000f8ec03f */
[----:B------:R2:W-:Y:S01]  /*1e20*/  STL [R1+0x68], RZ ;  /* 0x000068ff01007387 */ /* 0x0005e20000100800 */
[----:B------:R-:W-:-:S02]  /*1e30*/  CS2R R2, SRZ ;  /* 0x0000000000027805 */ /* 0x000fc4000001ff00 */
[----:B------:R-:W-:Y:S01]  /*1e40*/  CS2R R4, SRZ ;  /* 0x0000000000047805 */ /* 0x000fe2000001ff00 */
[----:B------:R-:W-:Y:S01]  /*1e50*/  ULOP3.LUT UR7, UR6, 0x10000, URZ, 0xfc, !UPT ;  /* 0x0001000006077892 */ /* 0x000fe2000f8efc3f */
[----:B------:R2:W-:Y:S01]  /*1e60*/  STL [R1+0x64], RZ ;  /* 0x000064ff01007387 */ /* 0x0005e20000100800 */
[----:B------:R-:W-:Y:S01]  /*1e70*/  ULEA UR6, UR5, UR8, 0xa ;  /* 0x0000000805067291 */ /* 0x000fe2000f8e503f */
[----:B------:R-:W-:Y:S01]  /*1e80*/  CS2R R6, SRZ ;  /* 0x0000000000067805 */ /* 0x000fe2000001ff00 */
[----:B------:R-:W-:Y:S01]  /*1e90*/  ULEA UR7, UR5, UR7, 0xb ;  /* 0x0000000705077291 */ /* 0x000fe2000f8e583f */
[----:B------:R2:W-:Y:S01]  /*1ea0*/  STL [R1+0x60], RZ ;  /* 0x000060ff01007387 */ /* 0x0005e20000100800 */
[----:B------:R-:W-:Y:S02]  /*1eb0*/  CS2R R8, SRZ ;  /* 0x0000000000087805 */ /* 0x000fe4000001ff00 */
[----:B------:R-:W-:Y:S02]  /*1ec0*/  CS2R R10, SRZ ;  /* 0x00000000000a7805 */ /* 0x000fe4000001ff00 */
[----:B------:R-:W-:Y:S01]  /*1ed0*/  CS2R R12, SRZ ;  /* 0x00000000000c7805 */ /* 0x000fe2000001ff00 */
[----:B------:R-:W-:Y:S01]  /*1ee0*/  UMOV UR8, UR6 ;  /* 0x0000000600087c82 */ /* 0x000fe20008000000 */
[----:B------:R2:W-:Y:S01]  /*1ef0*/  STL [R1+0x5c], RZ ;  /* 0x00005cff01007387 */ /* 0x0005e20000100800 */
[----:B------:R-:W-:Y:S01]  /*1f00*/  UMOV UR10, UR7 ;  /* 0x00000007000a7c82 */ /* 0x000fe20008000000 */
[----:B------:R-:W-:Y:S01]  /*1f10*/  CS2R R14, SRZ ;  /* 0x00000000000e7805 */ /* 0x000fe2000001ff00 */
[----:B------:R-:W-:Y:S01]  /*1f20*/  QGMMA.64x256x32.F32.E5M2.E5M2 R24, gdesc[UR8], RZ, !UPT ;  /* 0x03e00000081879f3 */ /* 0x000fe2000c7038ff */
[----:B------:R-:W-:Y:S01]  /*1f30*/  UIADD3 UR8, UR6, 0x2, URZ ;  /* 0x0000000206087890 */ /* 0x000fe2000fffe03f */
[----:B------:R2:W-:Y:S01]  /*1f40*/  STL [R1+0x58], RZ ;  /* 0x000058ff01007387 */ /* 0x0005e20000100800 */
[----:B------:R-:W-:Y:S01]  /*1f50*/  UIADD3 UR10, UR7, 0x2, URZ ;  /* 0x00000002070a7890 */ /* 0x000fe2000fffe03f */
[----:B------:R-:W-:Y:S01]  /*1f60*/  CS2R R16, SRZ ;  /* 0x0000000000107805 */ /* 0x000fe2000001ff00 */
[----:B------:R-:W-:Y:S01]  /*1f70*/  UMOV UR9, 0x40000040 ;  /* 0x4000004000097882 */ /* 0x000fe20000000000 */
[----:B------:R-:W-:Y:S01]  /*1f80*/  UMOV UR11, 0x40000040 ;  /* 0x40000040000b7882 */ /* 0x000fe20000000000 */
        /* <DEDUP_REMOVED lines=54> */
[----:B------:R-:W-:Y:S01]  /*22f0*/  CS2R R226, SRZ ;  /* 0x0000000000e27805 */ /* 0x000fe2000001ff00 */
[----:B------:R-:W-:Y:S01]  /*2300*/  IMAD.MOV.U32 R228, RZ, RZ, RZ ;  /* 0x000000ffffe47224 */ /* 0x000fe200078e00ff */
[----:B------:R2:W-:Y:S04]  /*2310*/  STL [R1+0x1c], RZ ;  /* 0x00001cff01007387 */ /* 0x0005e80000100800 */
[----:B------:R2:W-:Y:S04]  /*2320*/  STL [R1+0x18], RZ ;  /* 0x000018ff01007387 */ /* 0x0005e80000100800 */
[----:B------:R2:W-:Y:S04]  /*2330*/  STL [R1+0x14], RZ ;  /* 0x000014ff01007387 */ /* 0x0005e80000100800 */
[----:B------:R2:W-:Y:S04]  /*2340*/  STL [R1+0x10], RZ ;  /* 0x000010ff01007387 */ /* 0x0005e80000100800 */
[----:B------:R2:W-:Y:S04]  /*2350*/  STL [R1+0xc], RZ ;  /* 0x00000cff01007387 */ /* 0x0005e80000100800 */
[----:B------:R2:W-:Y:S04]  /*2360*/  STL [R1+0x8], RZ ;  /* 0x000008ff01007387 */ /* 0x0005e80000100800 */
[----:B------:R2:W-:Y:S04]  /*2370*/  STL [R1+0x4], RZ ;  /* 0x000004ff01007387 */ /* 0x0005e80000100800 */
[----:B------:R2:W-:Y:S01]  /*2380*/  STL [R1], RZ ;  /* 0x000000ff01007387 */ /* 0x0005e20000100800 */
[----:B------:R-:W-:Y:S01]  /*2390*/  QGMMA.64x256x32.F32.E5M2.E5M2 R24, gdesc[UR8], R24 ;  /* 0x03e00000081879f3 */ /* 0x000fe20008703818 */
[----:B------:R-:W-:-:S02]  /*23a0*/  UIADD3 UR8, UR6, 0x4, URZ ;  /* 0x0000000406087890 */ /* 0x000fc4000fffe03f */
[----:B------:R-:W-:Y:S01]  /*23b0*/  UIADD3 UR10, UR7, 0x4, URZ ;  /* 0x00000004070a7890 */ /* 0x000fe2000fffe03f */
[----:B------:R-:W-:Y:S01]  /*23c0*/  UMOV UR9, 0x40000040 ;  /* 0x4000004000097882 */ /* 0x000fe20000000000 */
[----:B------:R-:W-:-:S15]  /*23d0*/  UMOV UR11, 0x40000040 ;  /* 0x40000040000b7882 */ /* 0x000fde0000000000 */
[----:B------:R-:W-:-:S08]  /*23e0*/  NOP ;  /* 0x0000000000007918 */ /* 0x000fd00000000000 */
[----:B------:R-:W-:Y:S01]  /*23f0*/  QGMMA.64x256x32.F32.E5M2.E5M2 R24, gdesc[UR8], R24 ;  /* 0x03e00000081879f3 */ /* 0x000fe20008703818 */
[----:B------:R-:W-:Y:S02]  /*2400*/  UIADD3 UR10, UR7, 0x6, URZ ;  /* 0x00000006070a7890 */ /* 0x000fe4000fffe03f */
[----:B------:R-:W-:Y:S01]  /*2410*/  UIADD3 UR8, UR6, 0x6, URZ ;  /* 0x0000000606087890 */ /* 0x000fe2000fffe03f */
[----:B------:R-:W-:Y:S01]  /*2420*/  ULDC UR7, c[0x0][0x50c] ;  /* 0x0001430000077ab9 */ /* 0x000fe20000000800 */
[----:B------:R-:W-:Y:S01]  /*2430*/  UMOV UR9, 0x40000040 ;  /* 0x4000004000097882 */ /* 0x000fe20000000000 */
[----:B------:R-:W-:Y:S01]  /*2440*/  UISETP.NE.AND UP0, UPT, UR7, 0x4, UPT ;  /* 0x000000040700788c */ /* 0x000fe2000bf05270 */
[----:B------:R-:W-:Y:S01]  /*2450*/  UMOV UR11, 0x40000040 ;  /* 0x40000040000b7882 */ /* 0x000fe20000000000 */
[----:B------:R-:W-:Y:S02]  /*2460*/  UMOV UR6, 0x4 ;  /* 0x0000000400067882 */ /* 0x000fe40000000000 */
[----:B------:R-:W-:-:S06]  /*2470*/  USEL UR7, URZ, 0x1, UP0 ;  /* 0x000000013f077887 */ /* 0x000fcc0008000000 */
[----:B------:R-:W-:-:S12]  /*2480*/  ISETP.NE.AND P1, PT, RZ, UR7, PT ;  /* 0x00000007ff007c0c */ /* 0x000fd8000bf25270 */
[----:B------:R-:W-:Y:S01]  /*2490*/  QGMMA.64x256x32.F32.E5M2.E5M2 R24, gdesc[UR8], R24, gsb0 ;  /* 0x03e00000081879f3 */ /* 0x000fe20008003818 */
[----:B--2---:R-:W-:Y:S05]  /*24a0*/  @!P1 BRA `(.L_x_22) ;  /* 0x0000000800809947 */ /* 0x004fea0003800000 */
[----:B------:R-:W-:Y:S02]  /*24b0*/  WARPGROUP.DEPBAR.LE gsb0, 0x0 ;  /* 0x00008000000079c5 */ /* 0x000fe40000010000 */
[----:B------:R-:W-:-:S01]  /*24c0*/  FADD R227, RZ, R25 ;  /* 0x00000019ffe37221 */ /* 0x000fc20000000000 */
[----:B------:R-:W-:Y:S01]  /*24d0*/  FADD R228, RZ, R24 ;  /* 0x00000018ffe47221 */ /* 0x000fe20000000000 */
[----:B------:R-:W-:-:S01]  /*24e0*/  FADD R226, RZ, R26 ;  /* 0x0000001affe27221 */ /* 0x000fc20000000000 */
[----:B------:R-:W-:Y:S01]  /*24f0*/  FADD R225, RZ, R27 ;  /* 0x0000001bffe17221 */ /* 0x000fe20000000000 */
[----:B------:R-:W-:-:S01]  /*2500*/  FADD R224, RZ, R28 ;  /* 0x0000001cffe07221 */ /* 0x000fc20000000000 */
[----:B------:R0:W-:Y:S01]  /*2510*/  STL [R1+0x84], R227 ;  /* 0x000084e301007387 */ /* 0x0001e20000100800 */
[----:B------:R-:W-:-:S01]  /*2520*/  FADD R223, RZ, R29 ;  /* 0x0000001dffdf7221 */ /* 0x000fc20000000000 */
[----:B------:R-:W-:Y:S01]  /*2530*/  FADD R222, RZ, R30 ;  /* 0x0000001effde7221 */ /* 0x000fe20000000000 */
[----:B------:R-:W-:-:S01]  /*2540*/  FADD R221, RZ, R31 ;  /* 0x0000001fffdd7221 */ /* 0x000fc20000000000 */
[----:B------:R-:W-:Y:S01]  /*2550*/  FADD R220, RZ, R32 ;  /* 0x00000020ffdc7221 */ /* 0x000fe20000000000 */
[----:B------:R-:W-:-:S01]  /*2560*/  FADD R219, RZ, R33 ;  /* 0x00000021ffdb7221 */ /* 0x000fc20000000000 */
[----:B------:R-:W-:Y:S01]  /*2570*/  FADD R218, RZ, R34 ;  /* 0x00000022ffda7221 */ /* 0x000fe20000000000 */
[----:B------:R-:W-:-:S01]  /*2580*/  FADD R217, RZ, R35 ;  /* 0x00000023ffd97221 */ /* 0x000fc20000000000 */
[----:B------:R-:W-:Y:S01]  /*2590*/  FADD R216, RZ, R36 ;  /* 0x00000024ffd87221 */ /* 0x000fe20000000000 */
[----:B------:R-:W-:-:S01]  /*25a0*/  FADD R215, RZ, R37 ;  /* 0x00000025ffd77221 */ /* 0x000fc20000000000 */
[----:B0-----:R-:W-:Y:S01]  /*25b0*/  FADD R227, RZ, R124 ;  /* 0x0000007cffe37221 */ /* 0x001fe20000000000 */
[----:B------:R-:W-:-:S01]  /*25c0*/  FADD R214, RZ, R38 ;  /* 0x00000026ffd67221 */ /* 0x000fc20000000000 */
[----:B------:R-:W-:Y:S01]  /*25d0*/  FADD R213, RZ, R39 ;  /* 0x00000027ffd57221 */ /* 0x000fe20000000000 */
[----:B------:R-:W-:-:S01]  /*25e0*/  FADD R212, RZ, R40 ;  /* 0x00000028ffd47221 */ /* 0x000fc20000000000 */
[----:B------:R-:W-:Y:S01]  /*25f0*/  FADD R211, RZ, R41 ;  /* 0x00000029ffd37221 */ /* 0x000fe20000000000 */
[----:B------:R0:W-:Y:S01]  /*2600*/  STL [R1], R227 ;  /* 0x000000e301007387 */ /* 0x0001e20000100800 */
        /* <DEDUP_REMOVED lines=94> */
[----:B0-----:R-:W-:-:S05]  /*2bf0*/  FADD R227, RZ, R131 ;  /* 0x00000083ffe37221 */ /* 0x001fca0000000000 */
[----:B------:R0:W-:Y:S02]  /*2c00*/  STL [R1+0x1c], R227 ;  /* 0x00001ce301007387 */ /* 0x0001e40000100800 */
        /* <DEDUP_REMOVED lines=39> */
[----:B------:R0:W-:Y:S04]  /*2e80*/  STL [R1+0x6c], R227 ;  /* 0x00006ce301007387 */ /* 0x0001e80000100800 */
[----:B0-----:R0:W5:Y:S01]  /*2e90*/  LDL.LU R227, [R1+0x84] ;  /* 0x0000840001e37983 */ /* 0x0011620000300800 */
[----:B------:R-:W-:-:S05]  /*2ea0*/  UMOV UR6, URZ ;  /* 0x0000003f00067c82 */ /* 0x000fca0008000000 */
.L_x_22:
[----:B------:R-:W-:Y:S01]  /*2eb0*/  UIADD3 UR16, UR5, 0x1, URZ ;  /* 0x0000000105107890 */ /* 0x000fe2000fffe03f */
[----:B------:R-:W-:-:S03]  /*2ec0*/  UMOV UR8, 0x1 ;  /* 0x0000000100087882 */ /* 0x000fc60000000000 */
[----:B------:R-:W-:-:S04]  /*2ed0*/  UISETP.NE.AND UP0, UPT, UR16, 0x4, UPT ;  /* 0x000000041000788c */ /* 0x000fc8000bf05270 */
[----:B------:R-:W-:Y:S02]  /*2ee0*/  USEL UR17, URZ, 0x1, UP0 ;  /* 0x000000013f117887 */ /* 0x000fe40008000000 */
[----:B------:R-:W-:Y:S02]  /*2ef0*/  USEL UR16, UR16, URZ, UP0 ;  /* 0x0000003f10107287 */ /* 0x000fe40008000000 */
[----:B------:R-:W-:-:S12]  /*2f00*/  ULOP3.LUT UR17, UR4, UR17, URZ, 0x3c, !UPT ;  /* 0x0000001104117292 */ /* 0x000fd8000f8e3c3f */
.L_x_17:
[----:B------:R-:W-:-:S04]  /*2f10*/  UISETP.LT.AND UP0, UPT, UR12, 0x1, UPT ;  /* 0x000000010c00788c */ /* 0x000fc8000bf01270 */
[----:B------:R-:W-:-:S04]  /*2f20*/  USEL UR9, UR12, 0x1, UP0 ;  /* 0x000000010c097887 */ /* 0x000fc80008000000 */
[----:B------:R-:W-:-:S04]  /*2f30*/  UIADD3 UR9, UR12, -UR9, URZ ;  /* 0x800000090c097290 */ /* 0x000fc8000fffe03f */
[----:B------:R-:W-:-:S06]  /*2f40*/  UISETP.GE.AND UP0, UPT, UR9, 0x1, UPT ;  /* 0x000000010900788c */ /* 0x000fcc000bf06270 */
[----:B------:R-:W-:-:S13]  /*2f50*/  PLOP3.LUT P1, PT, PT, PT, UP0, 0x80, 0x0 ;  /* 0x000000000000781c */ /* 0x000fda0003f2f008 */
[----:B------:R-:W-:Y:S05]  /*2f60*/  @!P1 BRA `(.L_x_23) ;  /* 0x0000001000cc9947 */ /* 0x000fea0003800000 */
[----:B------:R-:W-:Y:S01]  /*2f70*/  UMOV UR24, UR9 ;  /* 0x0000000900187c82 */ /* 0x000fe20008000000 */
[----:B------:R-:W-:Y:S01]  /*2f80*/  UMOV UR25, UR5 ;  /* 0x0000000500197c82 */ /* 0x000fe20008000000 */
[----:B------:R-:W-:-:S05]  /*2f90*/  ULDC UR27, c[0x0][0x50c] ;  /* 0x00014300001b7ab9 */ /* 0x000fca0000000800 */
.L_x_31:
[----:B------:R-:W-:-:S06]  /*2fa0*/  UISETP.NE.AND UP0, UPT, UR23, 0x3, UPT ;  /* 0x000000031700788c */ /* 0x000fcc000bf05270 */
[----:B------:R-:W-:-:S13]  /*2fb0*/  PLOP3.LUT P2, PT, PT, PT, UP0, 0x80, 0x0 ;  /* 0x000000000000781c */ /* 0x000fda0003f4f008 */
[----:B-1---5:R-:W-:Y:S05]  /*2fc0*/  @!P2 BRA `(.L_x_24) ;  /* 0x000000000004a947 */ /* 0x022fea0003800000 */
[----:B------:R-:W-:Y:S01]  /*2fd0*/  BPT.TRAP 0x1 ;  /* 0x000000040000795c */ /* 0x000fe20000300000 */
.L_x_24:
[----:B------:R-:W1:Y:S01]  /*2fe0*/  S2UR UR9, SR_CgaCtaId ;  /* 0x00000000000979c3 */ /* 0x000e620000008800 */
[----:B------:R-:W-:Y:S01]  /*2ff0*/  UMOV UR14, 0x400 ;  /* 0x00000400000e7882 */ /* 0x000fe20000000000 */
[----:B------:R-:W-:-:S05]  /*3000*/  IMAD.U32 R229, RZ, RZ, UR17 ;  /* 0x00000011ffe57e24 */ /* 0x000fca000f8e00ff */
[----:B------:R-:W-:Y:S01]  /*3010*/  SHF.L.U32 R229, R229, 0x1f, RZ ;  /* 0x0000001fe5e57819 */ /* 0x000fe200000006ff */
[----:B-1----:R-:W-:-:S04]  /*3020*/  ULEA UR14, UR9, UR14, 0x18 ;  /* 0x0000000e090e7291 */ /* 0x002fc8000f8ec03f */
[----:B------:R-:W-:-:S09]  /*3030*/  ULEA UR9, UR16, UR14, 0x3 ;  /* 0x0000000e10097291 */ /* 0x000fd2000f8e183f */
[----:B------:R1:W2:Y:S01]  /*3040*/  SYNCS.PHASECHK.TRANS64.TRYWAIT P1, [UR9], R229 ;  /* 0x000000e5ff0075a7 */ /* 0x0002a20008020149 */
[----:B------:R-:W-:Y:S05]  /*3050*/  @!P2 BRA `(.L_x_25) ;  /* 0x000000000004a947 */ /* 0x000fea0003800000 */
[----:B------:R-:W-:Y:S01]  /*3060*/  BPT.TRAP 0x1 ;  /* 0x000000040000795c */ /* 0x000fe20000300000 */
.L_x_25:
[----:B--2---:R-:W-:Y:S05]  /*3070*/  @P1 BRA `(.L_x_26) ;  /* 0x0000000000081947 */ /* 0x004fea0003800000 */
[----:B------:R-:W2:Y:S02]  /*3080*/  SYNCS.PHASECHK.TRANS64.TRYWAIT P1, [UR9], R229 ;  /* 0x000000e5ff0075a7 */ /* 0x000ea40008020149 */
[----:B--2---:R-:W-:Y:S05]  /*3090*/  @!P1 BRA `(.L_x_27) ;  /* 0x000000d000a09947 */ /* 0x004fea0003800000 */
.L_x_26:
[----:B------:R-:W-:Y:S01]  /*30a0*/  UIADD3 UR9, UR14, 0x10100, URZ ;  /* 0x000101000e097890 */ /* 0x000fe2000fffe03f */
[----:B------:R-:W-:Y:S01]  /*30b0*/  WARPGROUP.ARRIVE ;  /* 0x00000000000079c5 */ /* 0x000fe20000000000 */
[----:B------:R-:W-:Y:S02]  /*30c0*/  UISETP.NE.AND UP0, UPT, UR7, URZ, UPT ;  /* 0x0000003f0700728c */ /* 0x000fe4000bf05270 */
[----:B------:R-:W-:Y:S02]  /*30d0*/  USHF.R.U32.HI UR9, URZ, 0x4, UR9 ;  /* 0x000000043f097899 */ /* 0x000fe40008011609 */
[----:B------:R-:W-:Y:S02]  /*30e0*/  USEL UR8, UR8, URZ, !UP0 ;  /* 0x0000003f08087287 */ /* 0x000fe4000c000000 */
[----:B------:R-:W-:Y:S02]  /*30f0*/  ULOP3.LUT UR9, UR9, 0x3fff, URZ, 0xc0, !UPT ;  /* 0x00003fff09097892 */ /* 0x000fe4000f8ec03f */
[----:B------:R-:W-:-:S02]  /*3100*/  ULOP3.LUT UR7, UR15, 0x10000, URZ, 0xfc, !UPT ;  /* 0x000100000f077892 */ /* 0x000fc4000f8efc3f */
[----:B------:R-:W-:Y:S02]  /*3110*/  ULOP3.LUT UR9, UR9, 0x10000, URZ, 0xfc, !UPT ;  /* 0x0001000009097892 */ /* 0x000fe4000f8efc3f */
[----:B------:R-:W-:Y:S02]  /*3120*/  UISETP.NE.U32.AND UP0, UPT, UR8, URZ, UPT ;  /* 0x0000003f0800728c */ /* 0x000fe4000bf05070 */
[----:B------:R-:W-:Y:S02]  /*3130*/  ULEA UR7, UR16, UR7, 0xa ;  /* 0x0000000710077291 */ /* 0x000fe4000f8e503f */
[----:B------:R-:W-:Y:S01]  /*3140*/  ULEA UR26, UR16, UR9, 0xb ;  /* 0x00000009101a7291 */ /* 0x000fe2000f8e583f */
[----:B------:R-:W-:Y:S02]  /*3150*/  UMOV UR11, 0x40000040 ;  /* 0x40000040000b7882 */ /* 0x000fe40000000000 */
[----:B------:R-:W-:Y:S01]  /*3160*/  UMOV UR9, 0x40000040 ;  /* 0x4000004000097882 */ /* 0x000fe20000000000 */
[----:B------:R-:W-:Y:S01]  /*3170*/  UIADD3 UR6, UR6, 0x4, URZ ;  /* 0x0000000406067890 */ /* 0x000fe2000fffe03f */
[----:B------:R-:W-:-:S02]  /*3180*/  UMOV UR8, UR7 ;  /* 0x0000000700087c82 */ /* 0x000fc40008000000 */
[----:B------:R-:W-:Y:S02]  /*3190*/  UMOV UR10, UR26 ;  /* 0x0000001a000a7c82 */ /* 0x000fe40008000000 */
[----:B------:R-:W-:Y:S01]  /*31a0*/  QGMMA.64x256x32.F32.E5M2.E5M2 R24, gdesc[UR8], R24, UP0 ;  /* 0x03e00000081879f3 */ /* 0x000fe2000bf03818 */
[----:B------:R-:W-:Y:S02]  /*31b0*/  UIADD3 UR8, UR7, 0x2, URZ ;  /* 0x0000000207087890 */ /* 0x000fe4000fffe03f */
[----:B------:R-:W-:Y:S01]  /*31c0*/  UIADD3 UR10, UR26, 0x2, URZ ;  /* 0x000000021a0a7890 */ /* 0x000fe2000fffe03f */
[----:B------:R-:W-:Y:S01]  /*31d0*/  UMOV UR9, 0x40000040 ;  /* 0x4000004000097882 */ /* 0x000fe20000000000 */
[----:B------:R-:W-:Y:S01]  /*31e0*/  UMOV UR11, 0x40000040 ;  /* 0x40000040000b7882 */ /* 0x000fe20000000000 */
[----:B------:R-:W-:-:S15]  /*31f0*/  UISETP.NE.AND UP0, UPT, UR6, UR27, UPT ;  /* 0x0000001b0600728c */ /* 0x000fde000bf05270 */
[----:B------:R-:W-:-:S07]  /*3200*/  NOP ;  /* 0x0000000000007918 */ /* 0x000fce0000000000 */
[----:B------:R-:W-:Y:S01]  /*3210*/  QGMMA.64x256x32.F32.E5M2.E5M2 R24, gdesc[UR8], R24 ;  /* 0x03e00000081879f3 */ /* 0x000fe20008703818 */
[----:B------:R-:W-:Y:S02]  /*3220*/  UIADD3 UR8, UR7, 0x4, URZ ;  /* 0x0000000407087890 */ /* 0x000fe4000fffe03f */
[----:B------:R-:W-:Y:S01]  /*3230*/  UIADD3 UR10, UR26, 0x4, URZ ;  /* 0x000000041a0a7890 */ /* 0x000fe2000fffe03f */
[----:B------:R-:W-:Y:S01]  /*3240*/  UMOV UR9, 0x40000040 ;  /* 0x4000004000097882 */ /* 0x000fe20000000000 */
[----:B------:R-:W-:-:S15]  /*3250*/  UMOV UR11, 0x40000040 ;  /* 0x40000040000b7882 */ /* 0x000fde0000000000 */
[----:B------:R-:W-:-:S08]  /*3260*/  NOP ;  /* 0x0000000000007918 */ /* 0x000fd00000000000 */
[----:B------:R-:W-:Y:S01]  /*3270*/  QGMMA.64x256x32.F32.E5M2.E5M2 R24, gdesc[UR8], R24 ;  /* 0x03e00000081879f3 */ /* 0x000fe20008703818 */
[----:B------:R-:W-:Y:S02]  /*3280*/  UIADD3 UR8, UR7, 0x6, URZ ;  /* 0x0000000607087890 */ /* 0x000fe4000fffe03f */
[----:B------:R-:W-:Y:S01]  /*3290*/  UIADD3 UR10, UR26, 0x6, URZ ;  /* 0x000000061a0a7890 */ /* 0x000fe2000fffe03f */
[----:B------:R-:W-:Y:S01]  /*32a0*/  UMOV UR9, 0x40000040 ;  /* 0x4000004000097882 */ /* 0x000fe20000000000 */
[----:B------:R-:W-:Y:S01]  /*32b0*/  UMOV UR11, 0x40000040 ;  /* 0x40000040000b7882 */ /* 0x000fe20000000000 */
[----:B------:R-:W-:-:S06]  /*32c0*/  USEL UR7, URZ, 0x1, UP0 ;  /* 0x000000013f077887 */ /* 0x000fcc0008000000 */
[----:B------:R-:W-:-:S15]  /*32d0*/  ISETP.NE.AND P1, PT, RZ, UR7, PT ;  /* 0x00000007ff007c0c */ /* 0x000fde000bf25270 */
[----:B------:R-:W-:-:S01]  /*32e0*/  NOP ;  /* 0x0000000000007918 */ /* 0x000fc20000000000 */
[----:B------:R-:W-:Y:S03]  /*32f0*/  QGMMA.64x256x32.F32.E5M2.E5M2 R24, gdesc[UR8], R24, gsb0 ;  /* 0x03e00000081879f3 */ /* 0x000fe60008003818 */
[----:B------:R-:W-:Y:S02]  /*3300*/  WARPGROUP.DEPBAR.LE gsb0, 0x1 ;  /* 0x00008000000079c5 */ /* 0x000fe40000010100 */
[----:B------:R-:W-:Y:S05]  /*3310*/  @!P1 BRA `(.L_x_28) ;  /* 0x0000000c00709947 */ /* 0x000fea0003800000 */
[----:B------:R-:W-:Y:S02]  /*3320*/  WARPGROUP.DEPBAR.LE gsb0, 0x0 ;  /* 0x00008000000079c5 */ /* 0x000fe40000010000 */
[----:B-----5:R-:W-:-:S01]  /*3330*/  FADD R227, R25, R227 ;  /* 0x000000e319e37221 */ /* 0x020fc20000000000 */
[----:B------:R-:W-:Y:S01]  /*3340*/  FADD R226, R26, R226 ;  /* 0x000000e21ae27221 */ /* 0x000fe20000000000 */
[----:B------:R-:W-:-:S01]  /*3350*/  FADD R225, R27, R225 ;  /* 0x000000e11be17221 */ /* 0x000fc20000000000 */
[----:B------:R-:W-:Y:S01]  /*3360*/  FADD R224, R28, R224 ;  /* 0x000000e01ce07221 */ /* 0x000fe20000000000 */
[----:B------:R-:W-:-:S01]  /*3370*/  FADD R223, R29, R223 ;  /* 0x000000df1ddf7221 */ /* 0x000fc20000000000 */
[----:B------:R2:W-:Y:S01]  /*3380*/  STL [R1+0x84], R227 ;  /* 0x000084e301007387 */ /* 0x0005e20000100800 */
[----:B------:R-:W-:-:S01]  /*3390*/  FADD R222, R30, R222 ;  /* 0x000000de1ede7221 */ /* 0x000fc20000000000 */
[----:B------:R-:W-:Y:S01]  /*33a0*/  FADD R221, R31, R221 ;  /* 0x000000dd1fdd7221 */ /* 0x000fe20000000000 */
[----:B------:R-:W-:-:S01]  /*33b0*/  FADD R220, R32, R220 ;  /* 0x000000dc20dc7221 */ /* 0x000fc20000000000 */
[----:B------:R-:W-:Y:S01]  /*33c0*/  FADD R219, R33, R219 ;  /* 0x000000db21db7221 */ /* 0x000fe20000000000 */
[----:B------:R-:W-:-:S01]  /*33d0*/  FADD R218, R34, R218 ;  /* 0x000000da22da7221 */ /* 0x000fc20000000000 */
[----:B------:R-:W-:Y:S01]  /*33e0*/  FADD R217, R35, R217 ;  /* 0x000000d923d97221 */ /* 0x000fe20000000000 */
[----:B------:R-:W-:-:S01]  /*33f0*/  FADD R216, R36, R216 ;  /* 0x000000d824d87221 */ /* 0x000fc20000000000 */
[----:B------:R-:W-:Y:S01]  /*3400*/  FADD R215, R37, R215 ;  /* 0x000000d725d77221 */ /* 0x000fe20000000000 */
[----:B------:R-:W-:-:S01]  /*3410*/  FADD R214, R38, R214 ;  /* 0x000000d626d67221 */ /* 0x000fc20000000000 */
[----:B--2---:R-:W2:Y:S01]  /*3420*/  LDL.LU R227, [R1+0x28] ;  /* 0x0000280001e37983 */ /* 0x004ea20000300800 */
[----:B------:R-:W-:-:S01]  /*3430*/  FADD R213, R39, R213 ;  /* 0x000000d527d57221 */ /* 0x000fc20000000000 */
[----:B------:R-:W-:Y:S01]  /*3440*/  FADD R212, R40, R212 ;  /* 0x000000d428d47221 */ /* 0x000fe20000000000 */
[----:B------:R-:W-:-:S01]  /*3450*/  FADD R211, R41, R211 ;  /* 0x000000d329d37221 */ /* 0x000fc20000000000 */
[----:B------:R3:W-:Y:S01]  /*3460*/  STL [R1+0x88], R226 ;  /* 0x000088e201007387 */ /* 0x0007e20000100800 */
[----:B------:R-:W-:-:S03]  /*3470*/  FADD R228, R24, R228 ;  /* 0x000000e418e47221 */ /* 0x000fc60000000000 */
[----:B---3--:R-:W3:Y:S04]  /*3480*/  LDL.LU R226, [R1+0x24] ;  /* 0x0000240001e27983 */ /* 0x008ee80000300800 */
[----:B------:R4:W-:Y:S04]  /*3490*/  STL [R1+0x8c], R225 ;  /* 0x00008ce101007387 */ /* 0x0009e80000100800 */
[----:B----4-:R-:W4:Y:S04]  /*34a0*/  LDL.LU R225, [R1+0x20] ;  /* 0x0000200001e17983 */ /* 0x010f280000300800 */
[----:B------:R0:W-:Y:S04]  /*34b0*/  STL [R1+0x90], R224 ;  /* 0x000090e001007387 */ /* 0x0001e80000100800 */
[----:B0-----:R-:W4:Y:S04]  /*34c0*/  LDL.LU R224, [R1+0x1c] ;  /* 0x00001c0001e07983 */ /* 0x001f280000300800 */
        /* <DEDUP_REMOVED lines=13> */
[----:B0-----:R-:W4:Y:S04]  /*35a0*/  LDL.LU R217, [R1] ;  /* 0x0000000001d97983 */ /* 0x001f280000300800 */
[----:B------:R-:W-:Y:S04]  /*35b0*/  STL [R1+0xb0], R216 ;  /* 0x0000b0d801007387 */ /* 0x000fe80000100800 */
[----:B------:R-:W-:Y:S04]  /*35c0*/  STL [R1+0xb4], R215 ;  /* 0x0000b4d701007387 */ /* 0x000fe80000100800 */
[----:B------:R-:W-:Y:S04]  /*35d0*/  STL [R1+0xb8], R214 ;  /* 0x0000b8d601007387 */ /* 0x000fe80000100800 */
[----:B------:R-:W-:Y:S04]  /*35e0*/  STL [R1+0xbc], R213 ;  /* 0x0000bcd501007387 */ /* 0x000fe80000100800 */
[----:B------:R-:W-:Y:S04]  /*35f0*/  STL [R1+0xc0], R212 ;  /* 0x0000c0d401007387 */ /* 0x000fe80000100800 */
[----:B------:R0:W-:Y:S01]  /*3600*/  STL [R1+0xc4], R211 ;  /* 0x0000c4d301007387 */ /* 0x0001e20000100800 */
[----:B--2---:R-:W-:-:S01]  /*3610*/  FADD R227, R134, R227 ;  /* 0x000000e386e37221 */ /* 0x004fc20000000000 */
[----:B---3--:R-:W-:Y:S01]  /*3620*/  FADD R226, R133, R226 ;  /* 0x000000e285e27221 */ /* 0x008fe20000000000 */
[----:B----4-:R-:W-:-:S01]  /*3630*/  FADD R225, R132, R225 ;  /* 0x000000e184e17221 */ /* 0x010fc20000000000 */
[----:B------:R-:W-:Y:S01]  /*3640*/  FADD R224, R131, R224 ;  /* 0x000000e083e07221 */ /* 0x000fe20000000000 */
[----:B------:R-:W-:-:S01]  /*3650*/  FADD R223, R130, R223 ;  /* 0x000000df82df7221 */ /* 0x000fc20000000000 */
[----:B------:R-:W-:Y:S01]  /*3660*/  FADD R222, R129, R222 ;  /* 0x000000de81de7221 */ /* 0x000fe20000000000 */
[----:B------:R-:W-:-:S01]  /*3670*/  FADD R221, R128, R221 ;  /* 0x000000dd80dd7221 */ /* 0x000fc20000000000 */
[----:B------:R-:W-:Y:S01]  /*3680*/  FADD R220, R127, R220 ;  /* 0x000000dc7fdc7221 */ /* 0x000fe20000000000 */
[----:B------:R-:W-:-:S01]  /*3690*/  FADD R219, R126, R219 ;  /* 0x000000db7edb7221 */ /* 0x000fc20000000000 */
[----:B------:R-:W-:Y:S01]  /*36a0*/  FADD R218, R125, R218 ;  /* 0x000000da7dda7221 */ /* 0x000fe20000000000 */
[----:B------:R-:W-:-:S05]  /*36b0*/  FADD R217, R124, R217 ;  /* 0x000000d97cd97221 */ /* 0x000fca0000000000 */
[----:B------:R2:W-:Y:S04]  /*36c0*/  STL [R1], R217 ;  /* 0x000000d901007387 */ /* 0x0005e80000100800 */
[----:B------:R3:W-:Y:S04]  /*36d0*/  STL [R1+0x4], R218 ;  /* 0x000004da01007387 */ /* 0x0007e80000100800 */
[----:B------:R4:W-:Y:S04]  /*36e0*/  STL [R1+0x8], R219 ;  /* 0x000008db01007387 */ /* 0x0009e80000100800 */
[----:B------:R1:W-:Y:S04]  /*36f0*/  STL [R1+0xc], R220 ;  /* 0x00000cdc01007387 */ /* 0x0003e80000100800 */
[----:B------:R1:W-:Y:S04]  /*3700*/  STL [R1+0x10], R221 ;  /* 0x000010dd01007387 */ /* 0x0003e80000100800 */
[----:B------:R1:W-:Y:S04]  /*3710*/  STL [R1+0x14], R222 ;  /* 0x000014de01007387 */ /* 0x0003e80000100800 */
[----:B------:R1:W-:Y:S04]  /*3720*/  STL [R1+0x18], R223 ;  /* 0x000018df01007387 */ /* 0x0003e80000100800 */
[----:B------:R1:W-:Y:S04]  /*3730*/  STL [R1+0x1c], R224 ;  /* 0x00001ce001007387 */ /* 0x0003e80000100800 */
[----:B0-----:R-:W4:Y:S04]  /*3740*/  LDL.LU R211, [R1+0x2c] ;  /* 0x00002c0001d37983 */ /* 0x001f280000300800 */
[----:B------:R0:W-:Y:S04]  /*3750*/  STL [R1+0x20], R225 ;  /* 0x000020e101007387 */ /* 0x0001e80000100800 */
[----:B------:R-:W4:Y:S04]  /*3760*/  LDL.LU R212, [R1+0x30] ;  /* 0x0000300001d47983 */ /* 0x000f280000300800 */
[----:B------:R0:W-:Y:S04]  /*3770*/  STL [R1+0x24], R226 ;  /* 0x000024e201007387 */ /* 0x0001e80000100800 */
[----:B------:R-:W4:Y:S04]  /*3780*/  LDL.LU R213, [R1+0x34] ;  /* 0x0000340001d57983 */ /* 0x000f280000300800 */
[----:B------:R0:W-:Y:S04]  /*3790*/  STL [R1+0x28], R227 ;  /* 0x000028e301007387 */ /* 0x0001e80000100800 */
[----:B------:R-:W4:Y:S04]  /*37a0*/  LDL.LU R214, [R1+0x38] ;  /* 0x0000380001d67983 */ /* 0x000f280000300800 */
[----:B------:R-:W4:Y:S04]  /*37b0*/  LDL.LU R215, [R1+0x3c] ;  /* 0x00003c0001d77983 */ /* 0x000f280000300800 */
[----:B------:R-:W4:Y:S04]  /*37c0*/  LDL.LU R216, [R1+0x40] ;  /* 0x0000400001d87983 */ /* 0x000f280000300800 */
[----:B--2---:R-:W2:Y:S04]  /*37d0*/  LDL.LU R217, [R1+0x44] ;  /* 0x0000440001d97983 */ /* 0x004ea80000300800 */
[----:B---3--:R-:W3:Y:S04]  /*37e0*/  LDL.LU R218, [R1+0x48] ;  /* 0x0000480001da7983 */ /* 0x008ee80000300800 */
[----:B----4-:R-:W4:Y:S04]  /*37f0*/  LDL.LU R219, [R1+0x4c] ;  /* 0x00004c0001db7983 */ /* 0x010f280000300800 */
[----:B-1----:R-:W4:Y:S04]  /*3800*/  LDL.LU R220, [R1+0x50] ;  /* 0x0000500001dc7983 */ /* 0x002f280000300800 */
[----:B------:R-:W4:Y:S04]  /*3810*/  LDL.LU R221, [R1+0x54] ;  /* 0x0000540001dd7983 */ /* 0x000f280000300800 */
[----:B------:R-:W4:Y:S04]  /*3820*/  LDL.LU R222, [R1+0x58] ;  /* 0x0000580001de7983 */ /* 0x000f280000300800 */
[----:B------:R-:W4:Y:S04]  /*3830*/  LDL.LU R223, [R1+0x5c] ;  /* 0x00005c0001df7983 */ /* 0x000f280000300800 */
[----:B------:R-:W4:Y:S04]  /*3840*/  LDL.LU R224, [R1+0x60] ;  /* 0x0000600001e07983 */ /* 0x000f280000300800 */
[----:B0-----:R-:W4:Y:S04]  /*3850*/  LDL.LU R225, [R1+0x64] ;  /* 0x0000640001e17983 */ /* 0x001f280000300800 */
[----:B------:R-:W4:Y:S04]  /*3860*/  LDL.LU R226, [R1+0x68] ;  /* 0x0000680001e27983 */ /* 0x000f280000300800 */
[----:B------:R-:W4:Y:S01]  /*3870*/  LDL.LU R227, [R1+0x6c] ;  /* 0x00006c0001e37983 */ /* 0x000f220000300800 */
[----:B------:R-:W-:-:S05]  /*3880*/  FADD R211, R135, R211 ;  /* 0x000000d387d37221 */ /* 0x000fca0000000000 */
[----:B------:R0:W-:Y:S01]  /*3890*/  STL [R1+0x2c], R211 ;  /* 0x00002cd301007387 */ /* 0x0001e20000100800 */
[----:B------:R-:W-:-:S03]  /*38a0*/  FADD R212, R136, R212 ;  /* 0x000000d488d47221 */ /* 0x000fc60000000000 */
[----:B0-----:R0:W5:Y:S01]  /*38b0*/  LDL.LU R211, [R1+0xc4] ;  /* 0x0000c40001d37983 */ /* 0x0011620000300800 */
[----:B------:R-:W-:-:S03]  /*38c0*/  FADD R213, R137, R213 ;  /* 0x000000d589d57221 */ /* 0x000fc60000000000 */
[----:B------:R1:W-:Y:S01]  /*38d0*/  STL [R1+0x30], R212 ;  /* 0x000030d401007387 */ /* 0x0003e20000100800 */
[----:B------:R-:W-:-:S01]  /*38e0*/  FADD R214, R138, R214 ;  /* 0x000000d68ad67221 */ /* 0x000fc20000000000 */
[----:B------:R-:W-:Y:S02]  /*38f0*/  FADD R215, R139, R215 ;  /* 0x000000d78bd77221 */ /* 0x000fe40000000000 */
[----:B-1----:R0:W5:Y:S01]  /*3900*/  LDL.LU R212, [R1+0xc0] ;  /* 0x0000c00001d47983 */ /* 0x0021620000300800 */
[----:B------:R-:W-:-:S03]  /*3910*/  FADD R216, R140, R216 ;  /* 0x000000d88cd87221 */ /* 0x000fc60000000000 */
[----:B------:R1:W-:Y:S01]  /*3920*/  STL [R1+0x34], R213 ;  /* 0x000034d501007387 */ /* 0x0003e20000100800 */
[----:B--2---:R-:W-:-:S03]  /*3930*/  FADD R217, R141, R217 ;  /* 0x000000d98dd97221 */ /* 0x004fc60000000000 */
[----:B-1----:R0:W5:Y:S01]  /*3940*/  LDL.LU R213, [R1+0xbc] ;  /* 0x0000bc0001d57983 */ /* 0x0021620000300800 */
[----:B---3--:R-:W-:-:S03]  /*3950*/  FADD R218, R142, R218 ;  /* 0x000000da8eda7221 */ /* 0x008fc60000000000 */
[----:B------:R1:W-:Y:S01]  /*3960*/  STL [R1+0x38], R214 ;  /* 0x000038d601007387 */ /* 0x0003e20000100800 */
[----:B----4-:R-:W-:-:S01]  /*3970*/  FADD R219, R143, R219 ;  /* 0x000000db8fdb7221 */ /* 0x010fc20000000000 */
[----:B------:R-:W-:Y:S02]  /*3980*/  FADD R220, R144, R220 ;  /* 0x000000dc90dc7221 */ /* 0x000fe40000000000 */
[----:B-1----:R0:W5:Y:S04]  /*3990*/  LDL.LU R214, [R1+0xb8] ;  /* 0x0000b80001d67983 */ /* 0x0021680000300800 */
[----:B------:R1:W-:Y:S01]  /*39a0*/  STL [R1+0x3c], R215 ;  /* 0x00003cd701007387 */ /* 0x0003e20000100800 */
[----:B------:R-:W-:-:S01]  /*39b0*/  FADD R221, R145, R221 ;  /* 0x000000dd91dd7221 */ /* 0x000fc20000000000 */
[----:B------:R-:W-:-:S02]  /*39c0*/  FADD R222, R146, R222 ;  /* 0x000000de92de7221 */ /* 0x000fc40000000000 */
[----:B-1----:R0:W5:Y:S04]  /*39d0*/  LDL.LU R215, [R1+0xb4] ;  /* 0x0000b40001d77983 */ /* 0x0021680000300800 */
[----:B------:R1:W-:Y:S01]  /*39e0*/  STL [R1+0x40], R216 ;  /* 0x000040d801007387 */ /* 0x0003e20000100800 */
[----:B------:R-:W-:-:S03]  /*39f0*/  FADD R223, R147, R223 ;  /* 0x000000df93df7221 */ /* 0x000fc60000000000 */
        /* <DEDUP_REMOVED lines=13> */
[----:B------:R1:W-:Y:S04]  /*3ad0*/  STL [R1+0x54], R221 ;  /* 0x000054dd01007387 */ /* 0x0003e80000100800 */
        /* <DEDUP_REMOVED lines=12> */
[----:B-1----:R0:W5:Y:S01]  /*3ba0*/  LDL.LU R227, [R1+0x84] ;  /* 0x0000840001e37983 */ /* 0x0021620000300800 */
        /* <DEDUP_REMOVED lines=82> */
[----:B0-----:R-:W-:-:S06]  /*40d0*/  UMOV UR6, URZ ;  /* 0x0000003f00067c82 */ /* 0x001fcc0008000000 */
.L_x_28:
[----:B------:R-:W-:Y:S05]  /*40e0*/  @!P2 BRA `(.L_x_29) ;  /* 0x000000000004a947 */ /* 0x000fea0003800000 */
[----:B------:R-:W-:Y:S01]  /*40f0*/  BPT.TRAP 0x1 ;  /* 0x000000040000795c */ /* 0x000fe20000300000 */
.L_x_29:
[----:B-----5:R2:W-:Y:S04]  /*4100*/  STL [R1+0x84], R0 ;  /* 0x0000840001007387 */ /* 0x0205e80000100800 */
[----:B--2---:R-:W2:Y:S01]  /*4110*/  LDL R0, [R1+0x70] ;  /* 0x0000700001007983 */ /* 0x004ea20000100800 */
[----:B-1----:R-:W-:-:S05]  /*4120*/  IMAD.U32 R229, RZ, RZ, UR25 ;  /* 0x00000019ffe57e24 */ /* 0x002fca000f8e00ff */
[----:B------:R-:W-:-:S05]  /*4130*/  @P0 LEA R229, R229, UR14, 0x3 ;  /* 0x0000000ee5e50c11 */ /* 0x000fca000f8e18ff */
[----:B------:R-:W-:Y:S01]  /*4140*/  @P0 VIADD R229, R229, 0x20 ;  /* 0x00000020e5e50836 */ /* 0x000fe20000000000 */
[----:B------:R-:W-:-:S06]  /*4150*/  UISETP.GT.U32.AND UP0, UPT, UR13, 0x1, UPT ;  /* 0x000000010d00788c */ /* 0x000fcc000bf04070 */
[----:B------:R-:W-:Y:S02]  /*4160*/  PLOP3.LUT P1, PT, PT, PT, UP0, 0x80, 0x0 ;  /* 0x000000000000781c */ /* 0x000fe40003f2f008 */
[----:B--2---:R-:W-:Y:S02]  /*4170*/  @P0 PRMT R229, R0, 0x654, R229 ;  /* 0x0000065400e50816 */ /* 0x004fe400000000e5 */
[----:B------:R1:W5:Y:S02]  /*4180*/  LDL.LU R0, [R1+0x84] ;  /* 0x0000840001007983 */ /* 0x0003640000300800 */
[----:B------:R1:W-:Y:S07]  /*4190*/  @P0 SYNCS.ARRIVE.TRANS64.RED.A1T0 RZ, [R229+URZ], RZ ;  /* 0x000000ffe5ff09a7 */ /* 0x0003ee000810043f */
[----:B------:R-:W-:Y:S05]  /*41a0*/  @P1 BRA `(.L_x_30) ;  /* 0x0000000000041947 */ /* 0x000fea0003800000 */
[----:B------:R-:W-:Y:S01]  /*41b0*/  BPT.TRAP 0x1 ;  /* 0x000000040000795c */ /* 0x000fe20000300000 */
.L_x_30:
[----:B------:R-:W-:Y:S02]  /*41c0*/  UISETP.GT.AND UP2, UPT, UR24, 0x1, UPT ;  /* 0x000000011800788c */ /* 0x000fe4000bf44270 */
[----:B------:R-:W-:Y:S02]  /*41d0*/  UIADD3 UR16, UR16, 0x1, URZ ;  /* 0x0000000110107890 */ /* 0x000fe4000fffe03f */
[----:B------:R-:W-:Y:S02]  /*41e0*/  UIADD3 UR25, UR25, 0x1, URZ ;  /* 0x0000000119197890 */ /* 0x000fe4000fffe03f */
[----:B------:R-:W-:Y:S01]  /*41f0*/  PLOP3.LUT P1, PT, PT, PT, UP2, 0x80, 0x0 ;  /* 0x000000000000781c */ /* 0x000fe20003f2f028 */
[----:B------:R-:W-:Y:S02]  /*4200*/  UISETP.NE.AND UP0, UPT, UR16, 0x4, UPT ;  /* 0x000000041000788c */ /* 0x000fe4000bf05270 */
[----:B------:R-:W-:Y:S02]  /*4210*/  UIADD3 UR9, UR24, -0x1, URZ ;  /* 0xffffffff18097890 */ /* 0x000fe4000fffe03f */
[----:B------:R-:W-:-:S02]  /*4220*/  USEL UR8, URZ, 0x1, UP0 ;  /* 0x000000013f087887 */ /* 0x000fc40008000000 */
[----:B------:R-:W-:Y:S02]  /*4230*/  UISETP.NE.AND UP1, UPT, UR25, 0x4, UPT ;  /* 0x000000041900788c */ /* 0x000fe4000bf25270 */
[----:B------:R-:W-:Y:S02]  /*4240*/  ULOP3.LUT UR17, UR17, UR8, URZ, 0x3c, !UPT ;  /* 0x0000000811117292 */ /* 0x000fe4000f8e3c3f */
[----:B------:R-:W-:Y:S02]  /*4250*/  USEL UR16, UR16, URZ, UP0 ;  /* 0x0000003f10107287 */ /* 0x000fe40008000000 */
[----:B------:R-:W-:Y:S01]  /*4260*/  USEL UR25, UR25, URZ, UP1 ;  /* 0x0000003f19197287 */ /* 0x000fe20008800000 */
[----:B------:R-:W-:Y:S01]  /*4270*/  UMOV UR8, 0x1 ;  /* 0x0000000100087882 */ /* 0x000fe20000000000 */
[----:B------:R-:W-:Y:S01]  /*4280*/  UMOV UR24, UR9 ;  /* 0x0000000900187c82 */ /* 0x000fe20008000000 */
[----:B------:R-:W-:Y:S09]  /*4290*/  @P1 BRA `(.L_x_31) ;  /* 0xffffffec00401947 */ /* 0x000ff2000383ffff */
.L_x_23:
[----:B------:R-:W-:-:S04]  /*42a0*/  UISETP.NE.AND UP0, UPT, UR6, URZ, UPT ;  /* 0x0000003f0600728c */ /* 0x000fc8000bf05270 */
[----:B------:R-:W-:-:S06]  /*42b0*/  USEL UR6, URZ, 0x1, !UP0 ;  /* 0x000000013f067887 */ /* 0x000fcc000c000000 */
[----:B------:R-:W-:-:S13]  /*42c0*/  ISETP.NE.AND P1, PT, RZ, UR6, PT ;  /* 0x00000006ff007c0c */ /* 0x000fda000bf25270 */
[----:B------:R-:W-:Y:S05]  /*42d0*/  @!P1 BRA `(.L_x_32) ;  /* 0x0000000c00c49947 */ /* 0x000fea0003800000 */
[----:B------:R-:W-:Y:S02]  /*42e0*/  WARPGROUP.DEPBAR.LE gsb0, 0x0 ;  /* 0x00008000000079c5 */ /* 0x000fe40000010000 */
[----:B-----5:R-:W-:Y:S01]  /*42f0*/  FADD R227, R25, R227 ;  /* 0x000000e319e37221 */ /* 0x020fe20000000000 */
[----:B------:R-:W-:-:S04]  /*4300*/  FADD R228, R24, R228 ;  /* 0x000000e418e47221 */ /* 0x000fc80000000000 */
[----:B------:R2:W-:Y:S04]  /*4310*/  STL [R1+0x84], R227 ;  /* 0x000084e301007387 */ /* 0x0005e80000100800 */
[----:B--2---:R-:W2:Y:S04]  /*4320*/  LDL.LU R227, [R1+0x6c] ;  /* 0x00006c0001e37983 */ /* 0x004ea80000300800 */
[----:B--2---:R2:W-:Y:S04]  /*4330*/  STL [R1+0x88], R227 ;  /* 0x000088e301007387 */ /* 0x0045e80000100800 */
        /* <DEDUP_REMOVED lines=52> */
[----:B--2---:R-:W2:Y:S01]  /*4680*/  LDL.LU R227, [R1] ;  /* 0x0000000001e37983 */ /* 0x004ea20000300800 */
[----:B------:R-:W-:Y:S01]  /*4690*/  FADD R226, R26, R226 ;  /* 0x000000e21ae27221 */ /* 0x000fe20000000000 */
        /* <DEDUP_REMOVED lines=97> */
[----:B--2---:R-:W-:-:S05]  /*4cb0*/  FADD R227, R124, R227 ;  /* 0x000000e37ce37221 */ /* 0x004fca0000000000 */
[----:B------:R2:W-:Y:S04]  /*4cc0*/  STL [R1], R227 ;  /* 0x000000e301007387 */ /* 0x0005e80000100800 */
[----:B--2---:R-:W2:Y:S02]  /*4cd0*/  LDL.LU R227, [R1+0xf0] ;  /* 0x0000f00001e37983 */ /* 0x004ea40000300800 */
[----:B--2---:R-:W-:-:S05]  /*4ce0*/  FADD R227, R125, R227 ;  /* 0x000000e37de37221 */ /* 0x004fca0000000000 */
[----:B------:R2:W-:Y:S04]  /*4cf0*/  STL [R1+0x4], R227 ;  /* 0x000004e301007387 */ /* 0x0005e80000100800 */
        /* <DEDUP_REMOVED lines=78> */
[----:B--2---:R2:W5:Y:S02]  /*51e0*/  LDL.LU R227, [R1+0x84] ;  /* 0x0000840001e37983 */ /* 0x0045640000300800 */
.L_x_32:
[----:B------:R-:W-:Y:S02]  /*51f0*/  WARPGROUP.DEPBAR.LE gsb0, 0x0 ;  /* 0x00008000000079c5 */ /* 0x000fe40000010000 */
[----:B------:R-:W3:Y:S02]  /*5200*/  LDC R24, c[0x0][0x28c] ;  /* 0x0000a300ff187b82 */ /* 0x000ee40000000800 */
[----:B---3--:R-:W-:-:S13]  /*5210*/  ISETP.GE.AND P1, PT, R24, 0x1, PT ;  /* 0x000000011800780c */ /* 0x008fda0003f26270 */
[----:B------:R-:W-:Y:S05]  /*5220*/  @!P1 BRA `(.L_x_33) ;  /* 0x0000000000589947 */ /* 0x000fea0003800000 */
[----:B------:R-:W-:-:S06]  /*5230*/  UISETP.NE.AND UP0, UPT, UR23, 0x3, UPT ;  /* 0x000000031700788c */ /* 0x000fcc000bf05270 */
[----:B------:R-:W-:-:S13]  /*5240*/  PLOP3.LUT P1, PT, PT, PT, UP0, 0x80, 0x0 ;  /* 0x000000000000781c */ /* 0x000fda0003f2f008 */
[----:B------:R-:W-:Y:S05]  /*5250*/  @!P1 BRA `(.L_x_34) ;  /* 0x0000000000049947 */ /* 0x000fea0003800000 */
[----:B------:R-:W-:Y:S01]  /*5260*/  BPT.TRAP 0x1 ;  /* 0x000000040000795c */ /* 0x000fe20000300000 */
.L_x_34:
[----:B-----5:R3:W-:Y:S04]  /*5270*/  STL [R1+0x84], R0 ;  /* 0x0000840001007387 */ /* 0x0207e80000100800 */
[----:B---3--:R-:W3:Y:S01]  /*5280*/  LDL R0, [R1+0x70] ;  /* 0x0000700001007983 */ /* 0x008ee20000100800 */
[----:B------:R-:W-:Y:S01]  /*5290*/  VOTEU.ANY UP0, P0 ;  /* 0x00000000003f7886 */ /* 0x000fe20000000100 */
[----:B------:R-:W-:Y:S01]  /*52a0*/  UISETP.LT.AND UP1, UPT, UR12, 0x1, UPT ;  /* 0x000000010c00788c */ /* 0x000fe2000bf21270 */
[----:B------:R-:W-:-:S03]  /*52b0*/  IMAD.U32 R25, RZ, RZ, UR14 ;  /* 0x0000000eff197e24 */ /* 0x000fc6000f8e00ff */
[----:B------:R-:W-:-:S04]  /*52c0*/  @UP0 USEL UR6, UR12, 0x1, UP1 ;  /* 0x000000010c060887 */ /* 0x000fc80008800000 */
[----:B------:R-:W-:-:S06]  /*52d0*/  @UP0 UIADD3 UR6, UR5, UR12, -UR6 ;  /* 0x0000000c05060290 */ /* 0x000fcc000fffe806 */
[----:B------:R-:W-:-:S04]  /*52e0*/  IMAD.U32 R24, RZ, RZ, UR6 ;  /* 0x00000006ff187e24 */ /* 0x000fc8000f8e00ff */
[----:B------:R-:W-:-:S05]  /*52f0*/  @P0 IMAD.SHL.U32 R24, R24, 0x8, RZ ;  /* 0x0000000818180824 */ /* 0x000fca00078e00ff */
[----:B------:R-:W-:-:S04]  /*5300*/  @P0 LOP3.LUT R24, R24, 0x18, RZ, 0xc0, !PT ;  /* 0x0000001818180812 */ /* 0x000fc800078ec0ff */
[----:B------:R-:W-:-:S04]  /*5310*/  @P0 IADD3 R24, R25, 0x20, R24 ;  /* 0x0000002019180810 */ /* 0x000fc80007ffe018 */
[----:B---3--:R-:W-:Y:S02]  /*5320*/  @P0 PRMT R24, R0, 0x654, R24 ;  /* 0x0000065400180816 */ /* 0x008fe40000000018 */
[----:B------:R3:W5:Y:S01]  /*5330*/  LDL.LU R0, [R1+0x84] ;  /* 0x0000840001007983 */ /* 0x0007620000300800 */
[----:B------:R-:W-:Y:S01]  /*5340*/  UISETP.GT.U32.AND UP0, UPT, UR13, 0x1, UPT ;  /* 0x000000010d00788c */ /* 0x000fe2000bf04070 */
[----:B------:R3:W-:Y:S05]  /*5350*/  @P0 SYNCS.ARRIVE.TRANS64.RED.A1T0 RZ, [R24+URZ], RZ ;  /* 0x000000ff18ff09a7 */ /* 0x0007ea000810043f */
[----:B------:R-:W-:-:S13]  /*5360*/  PLOP3.LUT P1, PT, PT, PT, UP0, 0x80, 0x0 ;  /* 0x000000000000781c */ /* 0x000fda0003f2f008 */
[----:B---3--:R-:W-:Y:S05]  /*5370*/  @P1 BRA `(.L_x_33) ;  /* 0x0000000000041947 */ /* 0x008fea0003800000 */
[----:B------:R-:W-:Y:S01]  /*5380*/  BPT.TRAP 0x1 ;  /* 0x000000040000795c */ /* 0x000fe20000300000 */
.L_x_33:
[----:B------:R-:W-:Y:S01]  /*5390*/  STL [R1+0x8c], R3 ;  /* 0x00008c0301007387 */ /* 0x000fe20000100800 */
[----:B------:R-:W3:Y:S01]  /*53a0*/  LDC R28, c[0x0][0x288] ;  /* 0x0000a200ff1c7b82 */ /* 0x000ee20000000800 */
[----:B------:R-:W-:Y:S02]  /*53b0*/  ULDC UR6, c[0x0][0x284] ;  /* 0x0000a10000067ab9 */ /* 0x000fe40000000800 */
[----:B------:R4:W-:Y:S04]  /*53c0*/  STL [R1+0x88], R2 ;  /* 0x0000880201007387 */ /* 0x0009e80000100800 */
[----:B----4-:R-:W4:Y:S04]  /*53d0*/  LDL.LU R2, [R1+0x80] ;  /* 0x0000800001027983 */ /* 0x010f280000300800 */
[----:B-----5:R0:W-:Y:S01]  /*53e0*/  STL [R1+0x84], R0 ;  /* 0x0000840001007387 */ /* 0x0201e20000100800 */
[----:B------:R-:W1:Y:S03]  /*53f0*/  S2R R3, SR_TID.X ;  /* 0x0000000000037919 */ /* 0x000e660000002100 */
[----:B0-----:R-:W2:Y:S01]  /*5400*/  LDL.LU R0, [R1+0x7c] ;  /* 0x00007c0001007983 */ /* 0x001ea20000300800 */
[----:B-1----:R-:W-:-:S02]  /*5410*/  SHF.R.U32.HI R24, RZ, 0x2, R3 ;  /* 0x00000002ff187819 */ /* 0x002fc40000011603 */
[----:B------:R-:W-:Y:S02]  /*5420*/  LOP3.LUT R26, R3, 0x60, RZ, 0xc0, !PT ;  /* 0x00000060031a7812 */ /* 0x000fe400078ec0ff */
[----:B------:R-:W-:Y:S02]  /*5430*/  SHF.R.U32.HI R27, RZ, 0x7, R3 ;  /* 0x00000007ff1b7819 */ /* 0x000fe40000011603 */
[----:B------:R-:W-:Y:S02]  /*5440*/  LOP3.LUT R25, R24, 0x7, RZ, 0xc0, !PT ;  /* 0x0000000718197812 */ /* 0x000fe400078ec0ff */
[----:B------:R-:W-:Y:S02]  /*5450*/  SHF.R.U32.HI R26, RZ, 0x1, R26 ;  /* 0x00000001ff1a7819 */ /* 0x000fe4000001161a */
[----:B------:R-:W-:Y:S02]  /*5460*/  LOP3.LUT R24, R27, 0x1, RZ, 0xc0, !PT ;  /* 0x000000011b187812 */ /* 0x000fe400078ec0ff */
[----:B------:R-:W-:-:S03]  /*5470*/  IADD3 R27, RZ, -R26, -R25 ;  /* 0x8000001aff1b7210 */ /* 0x000fc60007ffe819 */
[C---:B------:R-:W-:Y:S02]  /*5480*/  IMAD.SHL.U32 R30, R24.reuse, 0x40, RZ ;  /* 0x00000040181e7824 */ /* 0x040fe400078e00ff */
[----:B------:R-:W-:Y:S01]  /*5490*/  IMAD R29, R24, -0x40, R27 ;  /* 0xffffffc0181d7824 */ /* 0x000fe200078e021b */
[C---:B------:R-:W-:Y:S01]  /*54a0*/  LOP3.LUT R24, R3.reuse, 0x3, RZ, 0xc0, !PT ;  /* 0x0000000303187812 */ /* 0x040fe200078ec0ff */
[----:B------:R-:W-:Y:S01]  /*54b0*/  IMAD.SHL.U32 R27, R3, 0x2, RZ ;  /* 0x00000002031b7824 */ /* 0x000fe200078e00ff */
[----:B------:R-:W-:Y:S01]  /*54c0*/  LOP3.LUT R25, R30, 0x40, R25, 0xe2, !PT ;  /* 0x000000401e197812 */ /* 0x000fe200078ee219 */
[----:B------:R0:W5:Y:S03]  /*54d0*/  LDL.LU R3, [R1+0x8c] ;  /* 0x00008c0001037983 */ /* 0x0001660000300800 */
[----:B------:R-:W-:Y:S01]  /*54e0*/  LOP3.LUT R27, R27, 0x6, RZ, 0xc0, !PT ;  /* 0x000000061b1b7812 */ /* 0x000fe200078ec0ff */
[----:B---3--:R-:W-:-:S02]  /*54f0*/  IMAD R24, R24, -0x2, R28 ;  /* 0xfffffffe18187824 */ /* 0x008fc400078e021c */
[C---:B----4-:R-:W-:Y:S02]  /*5500*/  IMAD.SHL.U32 R32, R2.reuse, 0x80, RZ ;  /* 0x0000008002207824 */ /* 0x050fe400078e00ff */
[----:B------:R-:W-:Y:S02]  /*5510*/  IMAD.WIDE R30, R2, 0x80, RZ ;  /* 0x00000080021e7825 */ /* 0x000fe400078e02ff */
[----:B------:R0:W5:Y:S02]  /*5520*/  LDL.LU R2, [R1+0x88] ;  /* 0x0000880001027983 */ /* 0x0001640000300800 */
[----:B--2---:R-:W-:-:S05]  /*5530*/  IMAD.SHL.U32 R35, R0, 0x100, RZ ;  /* 0x0000010000237824 */ /* 0x004fca00078e00ff */
[----:B------:R-:W-:Y:S02]  /*5540*/  ISETP.GE.AND P1, PT, R35, R28, PT ;  /* 0x0000001c2300720c */ /* 0x000fe40003f26270 */
[----:B------:R-:W-:Y:S02]  /*5550*/  PRMT R28, R27, 0x6540, R0 ;  /* 0x000065401b1c7816 */ /* 0x000fe40000000000 */
[----:B------:R0:W5:Y:S01]  /*5560*/  LDL.LU R0, [R1+0x84] ;  /* 0x0000840001007983 */ /* 0x0001620000300800 */
[C---:B------:R-:W-:Y:S02]  /*5570*/  ISETP.GE.OR P1, PT, R32.reuse, UR6, P1 ;  /* 0x0000000620007c0c */ /* 0x040fe40008f26670 */
[----:B------:R-:W-:Y:S01]  /*5580*/  IADD3 R38, -R32, UR6, R29 ;  /* 0x0000000620267c10 */ /* 0x000fe2000fffe11d */
[----:B------:R-:W-:Y:S01]  /*5590*/  IMAD.IADD R35, R24, 0x1, -R35 ;  /* 0x0000000118237824 */ /* 0x000fe200078e0a23 */
[----:B------:R-:W-:Y:S01]  /*55a0*/  LOP3.LUT R39, R30, R25, R26, 0xfe, !PT ;  /* 0x000000191e277212 */ /* 0x000fe200078efe1a */
[----:B------:R-:W-:-:S08]  /*55b0*/  IMAD.MOV.U32 R34, RZ, RZ, -0x1 ;  /* 0xffffffffff227424 */ /* 0x000fd000078e00ff */
[----:B0-----:R-:W-:Y:S05]  /*55c0*/  @P1 BRA `(.L_x_35) ;  /* 0x0000008c00ac1947 */ /* 0x001fea0003800000 */
[----:B------:R-:W0:Y:S01]  /*55d0*/  LDC.64 R26, c[0x0][0x5c8] ;  /* 0x00017200ff1a7b82 */ /* 0x000e220000000a00 */
[----:B------:R-:W-:Y:S01]  /*55e0*/  USHF.R.S32.HI UR7, URZ, 0x1f, UR22 ;  /* 0x0000001f3f077899 */ /* 0x000fe20008011416 */
[--C-:B------:R-:W-:Y:S01]  /*55f0*/  SHF.R.S32.HI R29, RZ, 0x1f, R28.reuse ;  /* 0x0000001fff1d7819 */ /* 0x100fe2000001141c */
[----:B------:R-:W-:Y:S01]  /*5600*/  ULDC.64 UR8, c[0x0][0x5d0] ;  /* 0x0001740000087ab9 */ /* 0x000fe20000000a00 */
[----:B------:R-:W-:Y:S01]  /*5610*/  BSSY B0, `(.L_x_35) ;  /* 0x00008e6000007945 */ /* 0x000fe20003800000 */
[----:B------:R-:W-:Y:S02]  /*5620*/  UIMAD UR6, UR7, UR8, URZ ;  /* 0x00000008070672a4 */ /* 0x000fe4000f8e023f */
[----:B------:R-:W-:Y:S02]  /*5630*/  IMAD.U32 R25, RZ, RZ, UR8 ;  /* 0x00000008ff197e24 */ /* 0x000fe4000f8e00ff */
[----:B------:R-:W-:Y:S02]  /*5640*/  UIMAD UR6, UR22, UR9, UR6 ;  /* 0x00000009160672a4 */ /* 0x000fe4000f8e0206 */
[----:B------:R-:W-:Y:S01]  /*5650*/  IMAD.WIDE.U32 R24, R25, UR22, R28 ;  /* 0x0000001619187c25 */ /* 0x000fe2000f8e001c */
[----:B------:R-:W-:-:S03]  /*5660*/  ULDC.64 UR8, c[0x0][0x5c0] ;  /* 0x0001700000087ab9 */ /* 0x000fc60000000a00 */
[----:B------:R-:W-:Y:S02]  /*5670*/  VIADD R25, R25, UR6 ;  /* 0x0000000619197c36 */ /* 0x000fe40008000000 */
[-C--:B0-----:R-:W-:Y:S02]  /*5680*/  IMAD R32, R31, R26.reuse, RZ ;  /* 0x0000001a1f207224 */ /* 0x081fe400078e02ff */
[----:B------:R-:W-:-:S04]  /*5690*/  IMAD.WIDE.U32 R24, R39, R26, R24 ;  /* 0x0000001a27187225 */ /* 0x000fc800078e0018 */
[----:B------:R-:W-:-:S04]  /*56a0*/  IMAD R33, R39, R27, R32 ;  /* 0x0000001b27217224 */ /* 0x000fc800078e0220 */
[----:B------:R-:W-:Y:S01]  /*56b0*/  IMAD.IADD R32, R25, 0x1, R33 ;  /* 0x0000000119207824 */ /* 0x000fe200078e0221 */
[----:B------:R-:W-:Y:S02]  /*56c0*/  LEA R25, P1, R26, R24, 0x3 ;  /* 0x000000181a197211 */ /* 0x000fe400078218ff */
[----:B------:R-:W-:Y:S02]  /*56d0*/  IADD3 R24, P2, R24, UR8, RZ ;  /* 0x0000000818187c10 */ /* 0x000fe4000ff5e0ff */
[----:B------:R-:W-:Y:S02]  /*56e0*/  LEA.HI.X R27, R26, R32, R27, 0x3, P1 ;  /* 0x000000201a1b7211 */ /* 0x000fe400008f1c1b */
[----:B------:R-:W-:Y:S02]  /*56f0*/  FSETP.NEU.AND P1, PT, RZ, UR21, PT ;  /* 0x00000015ff007c0b */ /* 0x000fe4000bf2d000 */
[----:B------:R-:W-:Y:S02]  /*5700*/  IADD3 R26, P4, R25, UR8, RZ ;  /* 0x00000008191a7c10 */ /* 0x000fe4000ff9e0ff */
[----:B------:R-:W-:-:S02]  /*5710*/  IADD3.X R25, R32, UR9, RZ, P2, !PT ;  /* 0x0000000920197c10 */ /* 0x000fc400097fe4ff */
[----:B------:R-:W-:-:S07]  /*5720*/  IADD3.X R27, R27, UR9, RZ, P4, !PT ;  /* 0x000000091b1b7c10 */ /* 0x000fce000a7fe4ff */
[----:B------:R-:W-:Y:S05]  /*5730*/  @!P1 BRA `(.L_x_36) ;  /* 0x0000006800d49947 */ /* 0x000fea0003800000 */
[----:B------:R-:W-:Y:S01]  /*5740*/  ULDC.64 UR8, c[0x0][0x5b8] ;  /* 0x00016e0000087ab9 */ /* 0x000fe20000000a00 */
[----:B------:R-:W-:Y:S01]  /*5750*/  ISETP.GE.AND P1, PT, R38, 0x1, PT ;  /* 0x000000012600780c */ /* 0x000fe20003f26270 */
[----:B------:R-:W-:Y:S02]  /*5760*/  UIMAD UR6, UR7, UR8, URZ ;  /* 0x00000008070672a4 */ /* 0x000fe4000f8e023f */
[----:B------:R-:W-:Y:S01]  /*5770*/  IMAD.U32 R33, RZ, RZ, UR8 ;  /* 0x00000008ff217e24 */ /* 0x000fe2000f8e00ff */
[----:B------:R-:W-:Y:S01]  /*5780*/  BSSY B1, `(.L_x_37) ;  /* 0x0000010000017945 */ /* 0x000fe20003800000 */
[----:B------:R-:W-:Y:S01]  /*5790*/  ISETP.LT.OR P5, PT, R35, 0x1, !P1 ;  /* 0x000000012300780c */ /* 0x000fe20004fa1670 */
[----:B------:R-:W-:Y:S02]  /*57a0*/  UIMAD UR6, UR22, UR9, UR6 ;  /* 0x00000009160672a4 */ /* 0x000fe4000f8e0206 */
[----:B------:R-:W-:Y:S01]  /*57b0*/  IMAD.WIDE.U32 R28, R33, UR22, R28 ;  /* 0x00000016211c7c25 */ /* 0x000fe2000f8e001c */
[----:B------:R-:W-:-:S03]  /*57c0*/  ULDC.64 UR8, c[0x0][0x5a8] ;  /* 0x00016a0000087ab9 */ /* 0x000fc60000000a00 */
[----:B------:R-:W-:Y:S02]  /*57d0*/  IMAD.MOV.U32 R32, RZ, RZ, R28 ;  /* 0x000000ffff207224 */ /* 0x000fe400078e001c */
[----:B------:R-:W-:Y:S01]  /*57e0*/  VIADD R33, R29, UR6 ;  /* 0x000000061d217c36 */ /* 0x000fe20008000000 */
[----:B------:R-:W-:Y:S02]  /*57f0*/  ULDC.64 UR6, c[0x0][0x5b0] ;  /* 0x00016c0000067ab9 */ /* 0x000fe40000000a00 */
[----:B------:R-:W-:Y:S02]  /*5800*/  IMAD R36, R31, UR6, RZ ;  /* 0x000000061f247c24 */ /* 0x000fe4000f8e02ff */
[----:B------:R-:W-:-:S04]  /*5810*/  IMAD.WIDE.U32 R28, R39, UR6, R32 ;  /* 0x00000006271c7c25 */ /* 0x000fc8000f8e0020 */
[--C-:B------:R-:W-:Y:S01]  /*5820*/  IMAD R37, R39, UR7, R36.reuse ;  /* 0x0000000727257c24 */ /* 0x100fe2000f8e0224 */
[----:B------:R-:W-:Y:S02]  /*5830*/  IADD3 R28, P2, R28, UR8, RZ ;  /* 0x000000081c1c7c10 */ /* 0x000fe4000ff5e0ff */
[----:B------:R-:W-:Y:S02]  /*5840*/  PRMT R36, RZ, 0x7610, R36 ;  /* 0x00007610ff247816 */ /* 0x000fe40000000024 */
[----:B------:R-:W-:Y:S01]  /*5850*/  IADD3.X R29, R29, UR9, R37, P2, !PT ;  /* 0x000000091d1d7c10 */ /* 0x000fe200097fe425 */
[----:B------:R-:W-:Y:S08]  /*5860*/  @P5 BRA `(.L_x_38) ;  /* 0x0000000000045947 */ /* 0x000ff00003800000 */
[----:B------:R0:W5:Y:S02]  /*5870*/  LDG.E.U8 R36, desc[UR18][R28.64] ;  /* 0x000000121c247981 */ /* 0x000164000c1e1100 */
.L_x_38:
[----:B------:R-:W-:Y:S05]  /*5880*/  BSYNC B1 ;  /* 0x0000000000017941 */ /* 0x000fea0003800000 */
.L_x_37:
[----:B-----5:R-:W-:Y:S01]  /*5890*/  LOP3.LUT R36, R36, 0xff, RZ, 0xc0, !PT ;  /* 0x000000ff24247812 */ /* 0x020fe200078ec0ff */
[----:B------:R-:W-:Y:S01]  /*58a0*/  BSSY B1, `(.L_x_39) ;  /* 0x000000b000017945 */ /* 0x000fe20003800000 */
[----:B------:R-:W-:Y:S02]  /*58b0*/  ISETP.LT.OR P4, PT, R35, 0x2, !P1 ;  /* 0x000000022300780c */ /* 0x000fe40004f81670 */
[----:B------:R-:W-:-:S05]  /*58c0*/  F2FP.F16.E5M2.UNPACK_B R36, R36 ;  /* 0x00000024ff24723e */ /* 0x000fca00020004ff */
[----:B------:R-:W-:-:S05]  /*58d0*/  HADD2.F32 R36, -RZ, R36.H0_H0 ;  /* 0x20000024ff247230 */ /* 0x000fca0000004100 */
[----:B------:R-:W-:Y:S01]  /*58e0*/  FMUL R37, R36, UR21 ;  /* 0x0000001524257c20 */ /* 0x000fe20008400000 */
[----:B------:R-:W-:-:S03]  /*58f0*/  PRMT R36, RZ, 0x7610, R36 ;  /* 0x00007610ff247816 */ /* 0x000fc60000000024 */
[----:B------:R-:W-:-:S05]  /*5900*/  FFMA R37, R228, UR20, R37 ;  /* 0x00000014e4257c23 */ /* 0x000fca0008000025 */
[----:B------:R-:W-:-:S05]  /*5910*/  F2FP.SATFINITE.E5M2.F32.PACK_AB_MERGE_C R37, RZ, R37, RZ ;  /* 0x00000025ff25723e */ /* 0x000fca00048060ff */
[----:B------:R1:W-:Y:S01]  /*5920*/  @!P5 STG.E.U8 desc[UR18][R24.64], R37 ;  /* 0x000000251800d986 */ /* 0x0003e2000c101112 */
[----:B------:R-:W-:Y:S05]  /*5930*/  @P4 BRA `(.L_x_40) ;  /* 0x0000000000044947 */ /* 0x000fea0003800000 */
[----:B------:R2:W5:Y:S02]  /*5940*/  LDG.E.U8 R36, desc[UR18][R28.64+0x1] ;  /* 0x000001121c247981 */ /* 0x000564000c1e1100 */
.L_x_40:
[----:B------:R-:W-:Y:S05]  /*5950*/  BSYNC B1 ;  /* 0x0000000000017941 */ /* 0x000fea0003800000 */
.L_x_39:
[----:B-----5:R-:W-:Y:S01]  /*5960*/  LOP3.LUT R36, R36, 0xff, RZ, 0xc0, !PT ;  /* 0x000000ff24247812 */ /* 0x020fe200078ec0ff */
[----:B------:R-:W-:Y:S01]  /*5970*/  BSSY B1, `(.L_x_41) ;  /* 0x0000013000017945 */ /* 0x000fe20003800000 */
[----:B-1----:R-:W-:Y:S02]  /*5980*/  IADD3 R37, P2, R39, 0x8, RZ ;  /* 0x0000000827257810 */ /* 0x002fe40007f5e0ff */
[----:B------:R-:W-:-:S03]  /*5990*/  F2FP.F16.E5M2.UNPACK_B R36, R36 ;  /* 0x00000024ff24723e */ /* 0x000fc600020004ff */
[----:B------:R-:W-:Y:S01]  /*59a0*/  IMAD.X R30, RZ, RZ, R31, P2 ;  /* 0x000000ffff1e7224 */ /* 0x000fe200010e061f */
[----:B------:R-:W-:Y:S01]  /*59b0*/  ISETP.GE.AND P2, PT, R38, 0x9, PT ;  /* 0x000000092600780c */ /* 0x000fe20003f46270 */
[----:B------:R-:W-:Y:S02]  /*59c0*/  HADD2.F32 R36, -RZ, R36.H0_H0 ;  /* 0x20000024ff247230 */ /* 0x000fe40000004100 */
[----:B------:R-:W-:Y:S01]  /*59d0*/  IMAD R30, R30, UR6, RZ ;  /* 0x000000061e1e7c24 */ /* 0x000fe2000f8e02ff */
[----:B------:R-:W-:Y:S01]  /*59e0*/  ISETP.LT.OR P5, PT, R35, 0x1, !P2 ;  /* 0x000000012300780c */ /* 0x000fe200057a1670 */
[----:B------:R-:W-:-:S04]  /*59f0*/  IMAD.WIDE.U32 R32, R37, UR6, R32 ;  /* 0x0000000625207c25 */ /* 0x000fc8000f8e0020 */
[----:B------:R-:W-:Y:S01]  /*5a00*/  FMUL R36, R36, UR21 ;  /* 0x0000001524247c20 */ /* 0x000fe20008400000 */
[----:B------:R-:W-:-:S03]  /*5a10*/  IMAD R37, R37, UR7, R30 ;  /* 0x0000000725257c24 */ /* 0x000fc6000f8e021e */
[----:B------:R-:W-:Y:S01]  /*5a20*/  FFMA R36, R227, UR20, R36 ;  /* 0x00000014e3247c23 */ /* 0x000fe20008000024 */
[----:B------:R-:W-:Y:S02]  /*5a30*/  IADD3 R30, P6, R32, UR8, RZ ;  /* 0x00000008201e7c10 */ /* 0x000fe4000ffde0ff */
[----:B------:R-:W-:Y:S02]  /*5a40*/  PRMT R32, RZ, 0x7610, R32 ;  /* 0x00007610ff207816 */ /* 0x000fe40000000020 */
[----:B------:R-:W-:Y:S02]  /*5a50*/  F2FP.SATFINITE.E5M2.F32.PACK_AB_MERGE_C R39, RZ, R36, RZ ;  /* 0x00000024ff27723e */ /* 0x000fe400048060ff */
[----:B------:R-:W-:-:S03]  /*5a60*/  IADD3.X R31, R33, UR9, R37, P6, !PT ;  /* 0x00000009211f7c10 */ /* 0x000fc6000b7fe425 */
[----:B------:R1:W-:Y:S01]  /*5a70*/  @!P4 STG.E.U8 desc[UR18][R24.64+0x1], R39 ;  /* 0x000001271800c986 */ /* 0x0003e2000c101112 */
[----:B------:R-:W-:Y:S05]  /*5a80*/  @P5 BRA `(.L_x_42) ;  /* 0x0000000000045947 */ /* 0x000fea0003800000 */
[----:B------:R3:W5:Y:S02]  /*5a90*/  LDG.E.U8 R32, desc[UR18][R30.64] ;  /* 0x000000121e207981 */ /* 0x000764000c1e1100 */
.L_x_42:
[----:B------:R-:W-:Y:S05]  /*5aa0*/  BSYNC B1 ;  /* 0x0000000000017941 */ /* 0x000fea0003800000 */
.L_x_41:
        /* <DEDUP_REMOVED lines=12> */
.L_x_44:
[----:B------:R-:W-:Y:S05]  /*5b70*/  BSYNC B1 ;  /* 0x0000000000017941 */ /* 0x000fea0003800000 */
.L_x_43:
[----:B-----5:R-:W-:Y:S01]  /*5b80*/  LOP3.LUT R32, R32, 0xff, RZ, 0xc0, !PT ;  /* 0x000000ff20207812 */ /* 0x020fe200078ec0ff */
[----:B------:R-:W-:Y:S01]  /*5b90*/  BSSY B1, `(.L_x_45) ;  /* 0x000000b000017945 */ /* 0x000fe20003800000 */
[----:B------:R-:W-:Y:S02]  /*5ba0*/  ISETP.LT.OR P5, PT, R35, 0x9, !P1 ;  /* 0x000000092300780c */ /* 0x000fe40004fa1670 */
[----:B------:R-:W-:-:S05]  /*5bb0*/  F2FP.F16.E5M2.UNPACK_B R32, R32 ;  /* 0x00000020ff20723e */ /* 0x000fca00020004ff */
[----:B------:R-:W-:-:S05]  /*5bc0*/  HADD2.F32 R32, -RZ, R32.H0_H0 ;  /* 0x20000020ff207230 */ /* 0x000fca0000004100 */
[----:B------:R-:W-:-:S04]  /*5bd0*/  FMUL R32, R32, UR21 ;  /* 0x0000001520207c20 */ /* 0x000fc80008400000 */
[----:B------:R-:W-:-:S05]  /*5be0*/  FFMA R32, R225, UR20, R32 ;  /* 0x00000014e1207c23 */ /* 0x000fca0008000020 */
[----:B----4-:R-:W-:Y:S02]  /*5bf0*/  F2FP.SATFINITE.E5M2.F32.PACK_AB_MERGE_C R33, RZ, R32, RZ ;  /* 0x00000020ff21723e */ /* 0x010fe400048060ff */
[----:B------:R-:W-:-:S03]  /*5c00*/  PRMT R32, RZ, 0x7610, R32 ;  /* 0x00007610ff207816 */ /* 0x000fc60000000020 */
[----:B------:R4:W-:Y:S01]  /*5c10*/  @!P4 STG.E.U8 desc[UR18][R26.64+0x1], R33 ;  /* 0x000001211a00c986 */ /* 0x0009e2000c101112 */
[----:B------:R-:W-:Y:S05]  /*5c20*/  @P5 BRA `(.L_x_46) ;  /* 0x0000000000045947 */ /* 0x000fea0003800000 */
[----:B------:R0:W5:Y:S02]  /*5c30*/  LDG.E.U8 R32, desc[UR18][R28.64+0x8] ;  /* 0x000008121c207981 */ /* 0x000164000c1e1100 */
.L_x_46:
[----:B------:R-:W-:Y:S05]  /*5c40*/  BSYNC B1 ;  /* 0x0000000000017941 */ /* 0x000fea0003800000 */
.L_x_45:
[----:B-----5:R-:W-:Y:S01]  /*5c50*/  LOP3.LUT R32, R32, 0xff, RZ, 0xc0, !PT ;  /* 0x000000ff20207812 */ /* 0x020fe200078ec0ff */
[----:B------:R-:W-:Y:S01]  /*5c60*/  BSSY B1, `(.L_x_47) ;  /* 0x000000b000017945 */ /* 0x000fe20003800000 */
[----:B------:R-:W-:Y:S02]  /*5c70*/  ISETP.LT.OR P4, PT, R35, 0xa, !P1 ;  /* 0x0000000a2300780c */ /* 0x000fe40004f81670 */
[----:B------:R-:W-:-:S05]  /*5c80*/  F2FP.F16.E5M2.UNPACK_B R32, R32 ;  /* 0x00000020ff20723e */ /* 0x000fca00020004ff */
[----:B------:R-:W-:-:S05]  /*5c90*/  HADD2.F32 R32, -RZ, R32.H0_H0 ;  /* 0x20000020ff207230 */ /* 0x000fca0000004100 */
[----:B----4-:R-:W-:Y:S01]  /*5ca0*/  FMUL R33, R32, UR21 ;  /* 0x0000001520217c20 */ /* 0x010fe20008400000 */
[----:B------:R-:W-:-:S03]  /*5cb0*/  PRMT R32, RZ, 0x7610, R32 ;  /* 0x00007610ff207816 */ /* 0x000fc60000000020 */
[----:B------:R-:W-:-:S05]  /*5cc0*/  FFMA R33, R224, UR20, R33 ;  /* 0x00000014e0217c23 */ /* 0x000fca0008000021 */
[----:B------:R-:W-:-:S05]  /*5cd0*/  F2FP.SATFINITE.E5M2.F32.PACK_AB_MERGE_C R33, RZ, R33, RZ ;  /* 0x00000021ff21723e */ /* 0x000fca00048060ff */
[----:B------:R4:W-:Y:S01]  /*5ce0*/  @!P5 STG.E.U8 desc[UR18][R24.64+0x8], R33 ;  /* 0x000008211800d986 */ /* 0x0009e2000c101112 */
[----:B------:R-:W-:Y:S05]  /*5cf0*/  @P4 BRA `(.L_x_48) ;  /* 0x0000000000044947 */ /* 0x000fea0003800000 */
[----:B------:R0:W5:Y:S02]  /*5d00*/  LDG.E.U8 R32, desc[UR18][R28.64+0x9] ;  /* 0x000009121c207981 */ /* 0x000164000c1e1100 */
.L_x_48:
[----:B------:R-:W-:Y:S05]  /*5d10*/  BSYNC B1 ;  /* 0x0000000000017941 */ /* 0x000fea0003800000 */
.L_x_47:
        /* <DEDUP_REMOVED lines=12> */
.L_x_50:
[----:B------:R-:W-:Y:S05]  /*5de0*/  BSYNC B1 ;  /* 0x0000000000017941 */ /* 0x000fea0003800000 */
.L_x_49:
        /* <DEDUP_REMOVED lines=12> */
.L_x_52:
[----:B------:R-:W-:Y:S05]  /*5eb0*/  BSYNC B1 ;  /* 0x0000000000017941 */ /* 0x000fea0003800000 */
.L_x_51:
        /* <DEDUP_REMOVED lines=12> */
.L_x_54:
[----:B------:R-:W-:Y:S05]  /*5f80*/  BSYNC B1 ;  /* 0x0000000000017941 */ /* 0x000fea0003800000 */
.L_x_53:
        /* <DEDUP_REMOVED lines=12> */
.L_x_56:
[----:B------:R-:W-:Y:S05]  /*6050*/  BSYNC B1 ;  /* 0x0000000000017941 */ /* 0x000fea0003800000 */
.L_x_55:
        /* <DEDUP_REMOVED lines=12> */
.L_x_58:
[----:B------:R-:W-:Y:S05]  /*6120*/  BSYNC B1 ;  /* 0x0000000000017941 */ /* 0x000fea0003800000 */
.L_x_57:
        /* <DEDUP_REMOVED lines=12> */
.L_x_60:
[----:B------:R-:W-:Y:S05]  /*61f0*/  BSYNC B1 ;  /* 0x0000000000017941 */ /* 0x000fea0003800000 */
.L_x_59:
        /* <DEDUP_REMOVED lines=12> */
.L_x_62:
[----:B------:R-:W-:Y:S05]  /*62c0*/  BSYNC B1 ;  /* 0x0000000000017941 */ /* 0x000fea0003800000 */
.L_x_61:
        /* <DEDUP_REMOVED lines=12> */
.L_x_64:
[----:B------:R-:W-:Y:S05]  /*6390*/  BSYNC B1 ;  /* 0x0000000000017941 */ /* 0x000fea0003800000 */
.L_x_63:
        /* <DEDUP_REMOVED lines=12> */
.L_x_66:
[----:B------:R-:W-:Y:S05]  /*6460*/  BSYNC B1 ;  /* 0x0000000000017941 */ /* 0x000fea0003800000 */
.L_x_65:
        /* <DEDUP_REMOVED lines=12> */
.L_x_68:
[----:B------:R-:W-:Y:S05]  /*6530*/  BSYNC B1 ;  /* 0x0000000000017941 */ /* 0x000fea0003800000 */
.L_x_67:
        /* <DEDUP_REMOVED lines=12> */
.L_x_70:
[----:B------:R-:W-:Y:S05]  /*6600*/  BSYNC B1 ;  /* 0x0000000000017941 */ /* 0x000fea0003800000 */
.L_x_69:
        /* <DEDUP_REMOVED lines=12> */
.L_x_72:
[----:B------:R-:W-:Y:S05]  /*66d0*/  BSYNC B1 ;  /* 0x0000000000017941 */ /* 0x000fea0003800000 */
.L_x_71:
        /* <DEDUP_REMOVED lines=12> */
.L_x_74:
[----:B------:R-:W-:Y:S05]  /*67a0*/  BSYNC B1 ;  /* 0x0000000000017941 */ /* 0x000fea0003800000 */
.L_x_73:
        /* <DEDUP_REMOVED lines=12> */
.L_x_76:
[----:B------:R-:W-:Y:S05]  /*6870*/  BSYNC B1 ;  /* 0x0000000000017941 */ /* 0x000fea0003800000 */
.L_x_75:
        /* <DEDUP_REMOVED lines=12> */
.L_x_78:
[----:B------:R-:W-:Y:S05]  /*6940*/  BSYNC B1 ;  /* 0x0000000000017941 */ /* 0x000fea0003800000 */
.L_x_77:
        /* <DEDUP_REMOVED lines=12> */
.L_x_80:
[----:B------:R-:W-:Y:S05]  /*6a10*/  BSYNC B1 ;  /* 0x0000000000017941 */ /* 0x000fea0003800000 */
.L_x_79:
        /* <DEDUP_REMOVED lines=12> */
.L_x_82:
[----:B------:R-:W-:Y:S05]  /*6ae0*/  BSYNC B1 ;  /* 0x0000000000017941 */ /* 0x000fea0003800000 */
.L_x_81:
        /* <DEDUP_REMOVED lines=12> */
.L_x_84:
[----:B------:R-:W-:Y:S05]  /*6bb0*/  BSYNC B1 ;  /* 0x0000000000017941 */ /* 0x000fea0003800000 */
.L_x_83:
        /* <DEDUP_REMOVED lines=12> */
.L_x_86:
[----:B------:R-:W-:Y:S05]  /*6c80*/  BSYNC B1 ;  /* 0x0000000000017941 */ /* 0x000fea0003800000 */
.L_x_85:
        /* <DEDUP_REMOVED lines=12> */
.L_x_88:
[----:B------:R-:W-:Y:S05]  /*6d50*/  BSYNC B1 ;  /* 0x0000000000017941 */ /* 0x000fea0003800000 */
.L_x_87:
        /* <DEDUP_REMOVED lines=12> */
.L_x_90:
[----:B------:R-:W-:Y:S05]  /*6e20*/  BSYNC B1 ;  /* 0x0000000000017941 */ /* 0x000fea0003800000 */
.L_x_89:
        /* <DEDUP_REMOVED lines=12> */
.L_x_92:
[----:B------:R-:W-:Y:S05]  /*6ef0*/  BSYNC B1 ;  /* 0x0000000000017941 */ /* 0x000fea0003800000 */
.L_x_91:
        /* <DEDUP_REMOVED lines=12> */
.L_x_94:
[----:B------:R-:W-:Y:S05]  /*6fc0*/  BSYNC B1 ;  /* 0x0000000000017941 */ /* 0x000fea0003800000 */
.L_x_93:
        /* <DEDUP_REMOVED lines=12> */
.L_x_96:
[----:B------:R-:W-:Y:S05]  /*7090*/  BSYNC B1 ;  /* 0x0000000000017941 */ /* 0x000fea0003800000 */
.L_x_95:
        /* <DEDUP_REMOVED lines=12> */
.L_x_98:
[----:B------:R-:W-:Y:S05]  /*7160*/  BSYNC B1 ;  /* 0x0000000000017941 */ /* 0x000fea0003800000 */
.L_x_97:
        /* <DEDUP_REMOVED lines=12> */
.L_x_100:
[----:B------:R-:W-:Y:S05]  /*7230*/  BSYNC B1 ;  /* 0x0000000000017941 */ /* 0x000fea0003800000 */
.L_x_99:
        /* <DEDUP_REMOVED lines=12> */
.L_x_102:
[----:B------:R-:W-:Y:S05]  /*7300*/  BSYNC B1 ;  /* 0x0000000000017941 */ /* 0x000fea0003800000 */
.L_x_101:
        /* <DEDUP_REMOVED lines=12> */
.L_x_104:
[----:B------:R-:W-:Y:S05]  /*73d0*/  BSYNC B1 ;  /* 0x0000000000017941 */ /* 0x000fea0003800000 */
.L_x_103:
        /* <DEDUP_REMOVED lines=12> */
.L_x_106:
[----:B------:R-:W-:Y:S05]  /*74a0*/  BSYNC B1 ;  /* 0x0000000000017941 */ /* 0x000fea0003800000 */
.L_x_105:
        /* <DEDUP_REMOVED lines=12> */
.L_x_108:
[----:B------:R-:W-:Y:S05]  /*7570*/  BSYNC B1 ;  /* 0x0000000000017941 */ /* 0x000fea0003800000 */
.L_x_107:
        /* <DEDUP_REMOVED lines=12> */
.L_x_110:
[----:B------:R-:W-:Y:S05]  /*7640*/  BSYNC B1 ;  /* 0x0000000000017941 */ /* 0x000fea0003800000 */
.L_x_109:
        /* <DEDUP_REMOVED lines=12> */
.L_x_112:
[----:B------:R-:W-:Y:S05]  /*7710*/  BSYNC B1 ;  /* 0x0000000000017941 */ /* 0x000fea0003800000 */
.L_x_111:
        /* <DEDUP_REMOVED lines=12> */
.L_x_114:
[----:B------:R-:W-:Y:S05]  /*77e0*/  BSYNC B1 ;  /* 0x0000000000017941 */ /* 0x000fea0003800000 */
.L_x_113:
        /* <DEDUP_REMOVED lines=12> */
.L_x_116:
[----:B------:R-:W-:Y:S05]  /*78b0*/  BSYNC B1 ;  /* 0x0000000000017941 */ /* 0x000fea0003800000 */
.L_x_115:
        /* <DEDUP_REMOVED lines=12> */
.L_x_118:
[----:B------:R-:W-:Y:S05]  /*7980*/  BSYNC B1 ;  /* 0x0000000000017941 */ /* 0x000fea0003800000 */
.L_x_117:
        /* <DEDUP_REMOVED lines=12> */
.L_x_120:
[----:B------:R-:W-:Y:S05]  /*7a50*/  BSYNC B1 ;  /* 0x0000000000017941 */ /* 0x000fea0003800000 */
.L_x_119:
        /* <DEDUP_REMOVED lines=12> */
.L_x_122:
[----:B------:R-:W-:Y:S05]  /*7b20*/  BSYNC B1 ;  /* 0x0000000000017941 */ /* 0x000fea0003800000 */
.L_x_121:
        /* <DEDUP_REMOVED lines=12> */
.L_x_124:
[----:B------:R-:W-:Y:S05]  /*7bf0*/  BSYNC B1 ;  /* 0x0000000000017941 */ /* 0x000fea0003800000 */
.L_x_123:
        /* <DEDUP_REMOVED lines=12> */
.L_x_126:
[----:B------:R-:W-:Y:S05]  /*7cc0*/  BSYNC B1 ;  /* 0x0000000000017941 */ /* 0x000fea0003800000 */
.L_x_125:
        /* <DEDUP_REMOVED lines=12> */
.L_x_128:
[----:B------:R-:W-:Y:S05]  /*7d90*/  BSYNC B1 ;  /* 0x0000000000017941 */ /* 0x000fea0003800000 */
.L_x_127:
        /* <DEDUP_REMOVED lines=12> */
.L_x_130:
[----:B------:R-:W-:Y:S05]  /*7e60*/  BSYNC B1 ;  /* 0x0000000000017941 */ /* 0x000fea0003800000 */
.L_x_129:
        /* <DEDUP_REMOVED lines=12> */
.L_x_132:
[----:B------:R-:W-:Y:S05]  /*7f30*/  BSYNC B1 ;  /* 0x0000000000017941 */ /* 0x000fea0003800000 */
.L_x_131:
        /* <DEDUP_REMOVED lines=12> */
.L_x_134:
[----:B------:R-:W-:Y:S05]  /*8000*/  BSYNC B1 ;  /* 0x0000000000017941 */ /* 0x000fea0003800000 */
.L_x_133:
        /* <DEDUP_REMOVED lines=12> */
.L_x_136:
[----:B------:R-:W-:Y:S05]  /*80d0*/  BSYNC B1 ;  /* 0x0000000000017941 */ /* 0x000fea0003800000 */
.L_x_135:
        /* <DEDUP_REMOVED lines=12> */
.L_x_138:
[----:B------:R-:W-:Y:S05]  /*81a0*/  BSYNC B1 ;  /* 0x0000000000017941 */ /* 0x000fea0003800000 */
.L_x_137:
        /* <DEDUP_REMOVED lines=12> */
.L_x_140:
[----:B------:R-:W-:Y:S05]  /*8270*/  BSYNC B1 ;  /* 0x0000000000017941 */ /* 0x000fea0003800000 */
.L_x_139:
        /* <DEDUP_REMOVED lines=12> */
.L_x_142:
[----:B------:R-:W-:Y:S05]  /*8340*/  BSYNC B1 ;  /* 0x0000000000017941 */ /* 0x000fea0003800000 */
.L_x_141:
        /* <DEDUP_REMOVED lines=12> */
.L_x_144:
[----:B------:R-:W-:Y:S05]  /*8410*/  BSYNC B1 ;  /* 0x0000000000017941 */ /* 0x000fea0003800000 */
.L_x_143:
        /* <DEDUP_REMOVED lines=12> */
.L_x_146:
[----:B------:R-:W-:Y:S05]  /*84e0*/  BSYNC B1 ;  /* 0x0000000000017941 */ /* 0x000fea0003800000 */
.L_x_145:
        /* <DEDUP_REMOVED lines=12> */
.L_x_148:
[----:B------:R-:W-:Y:S05]  /*85b0*/  BSYNC B1 ;  /* 0x0000000000017941 */ /* 0x000fea0003800000 */
.L_x_147:
        /* <DEDUP_REMOVED lines=12> */
.L_x_150:
[----:B------:R-:W-:Y:S05]  /*8680*/  BSYNC B1 ;  /* 0x0000000000017941 */ /* 0x000fea0003800000 */
.L_x_149:
        /* <DEDUP_REMOVED lines=12> */
.L_x_152:
[----:B------:R-:W-:Y:S05]  /*8750*/  BSYNC B1 ;  /* 0x0000000000017941 */ /* 0x000fea0003800000 */
.L_x_151:
        /* <DEDUP_REMOVED lines=12> */
.L_x_154:
[----:B------:R-:W-:Y:S05]  /*8820*/  BSYNC B1 ;  /* 0x0000000000017941 */ /* 0x000fea0003800000 */
.L_x_153:
        /* <DEDUP_REMOVED lines=12> */
.L_x_156:
[----:B------:R-:W-:Y:S05]  /*88f0*/  BSYNC B1 ;  /* 0x0000000000017941 */ /* 0x000fea0003800000 */
.L_x_155:
        /* <DEDUP_REMOVED lines=12> */
.L_x_158:
[----:B------:R-:W-:Y:S05]  /*89c0*/  BSYNC B1 ;  /* 0x0000000000017941 */ /* 0x000fea0003800000 */
.L_x_157:
        /* <DEDUP_REMOVED lines=12> */
.L_x_160:
[----:B------:R-:W-:Y:S05]  /*8a90*/  BSYNC B1 ;  /* 0x0000000000017941 */ /* 0x000fea0003800000 */
.L_x_159:
        /* <DEDUP_REMOVED lines=12> */
.L_x_162:
[----:B------:R-:W-:Y:S05]  /*8b60*/  BSYNC B1 ;  /* 0x0000000000017941 */ /* 0x000fea0003800000 */
.L_x_161:
        /* <DEDUP_REMOVED lines=12> */
.L_x_164:
[----:B------:R-:W-:Y:S05]  /*8c30*/  BSYNC B1 ;  /* 0x0000000000017941 */ /* 0x000fea0003800000 */
.L_x_163:
        /* <DEDUP_REMOVED lines=12> */
.L_x_166:
[----:B------:R-:W-:Y:S05]  /*8d00*/  BSYNC B1 ;  /* 0x0000000000017941 */ /* 0x000fea0003800000 */
.L_x_165:
        /* <DEDUP_REMOVED lines=12> */
.L_x_168:
[----:B------:R-:W-:Y:S05]  /*8dd0*/  BSYNC B1 ;  /* 0x0000000000017941 */ /* 0x000fea0003800000 */
.L_x_167:
        /* <DEDUP_REMOVED lines=12> */
.L_x_170:
[----:B------:R-:W-:Y:S05]  /*8ea0*/  BSYNC B1 ;  /* 0x0000000000017941 */ /* 0x000fea0003800000 */
.L_x_169:
        /* <DEDUP_REMOVED lines=12> */
.L_x_172:
[----:B------:R-:W-:Y:S05]  /*8f70*/  BSYNC B1 ;  /* 0x0000000000017941 */ /* 0x000fea0003800000 */
.L_x_171:
        /* <DEDUP_REMOVED lines=12> */
.L_x_174:
[----:B------:R-:W-:Y:S05]  /*9040*/  BSYNC B1 ;  /* 0x0000000000017941 */ /* 0x000fea0003800000 */
.L_x_173:
        /* <DEDUP_REMOVED lines=12> */
.L_x_176:
[----:B------:R-:W-:Y:S05]  /*9110*/  BSYNC B1 ;  /* 0x0000000000017941 */ /* 0x000fea0003800000 */
.L_x_175:
        /* <DEDUP_REMOVED lines=12> */
.L_x_178:
[----:B------:R-:W-:Y:S05]  /*91e0*/  BSYNC B1 ;  /* 0x0000000000017941 */ /* 0x000fea0003800000 */
.L_x_177:
        /* <DEDUP_REMOVED lines=12> */
.L_x_180:
[----:B------:R-:W-:Y:S05]  /*92b0*/  BSYNC B1 ;  /* 0x0000000000017941 */ /* 0x000fea0003800000 */
.L_x_179:
        /* <DEDUP_REMOVED lines=12> */
.L_x_182:
[----:B------:R-:W-:Y:S05]  /*9380*/  BSYNC B1 ;  /* 0x0000000000017941 */ /* 0x000fea0003800000 */
.L_x_181:
        /* <DEDUP_REMOVED lines=12> */
.L_x_184:
[----:B------:R-:W-:Y:S05]  /*9450*/  BSYNC B1 ;  /* 0x0000000000017941 */ /* 0x000fea0003800000 */
.L_x_183:
        /* <DEDUP_REMOVED lines=12> */
.L_x_186:
[----:B------:R-:W-:Y:S05]  /*9520*/  BSYNC B1 ;  /* 0x0000000000017941 */ /* 0x000fea0003800000 */
.L_x_185:
        /* <DEDUP_REMOVED lines=12> */
.L_x_188:
[----:B------:R-:W-:Y:S05]  /*95f0*/  BSYNC B1 ;  /* 0x0000000000017941 */ /* 0x000fea0003800000 */
.L_x_187:
        /* <DEDUP_REMOVED lines=12> */
.L_x_190:
[----:B------:R-:W-:Y:S05]  /*96c0*/  BSYNC B1 ;  /* 0x0000000000017941 */ /* 0x000fea0003800000 */
.L_x_189:
        /* <DEDUP_REMOVED lines=12> */
.L_x_192:
[----:B------:R-:W-:Y:S05]  /*9790*/  BSYNC B1 ;  /* 0x0000000000017941 */ /* 0x000fea0003800000 */
.L_x_191:
[----:B-----5:R-:W-:Y:S01]  /*97a0*/  LOP3.LUT R32, R32, 0xff, RZ, 0xc0, !PT ;  /* 0x000000ff20207812 */ /* 0x020fe200078ec0ff */
[----:B------:R-:W-:Y:S01]  /*97b0*/  BSSY B1, `(.L_x_193) ;  /* 0x000000b000017945 */ /* 0x000fe20003800000 */
[----:B------:R-:W-:Y:S02]  /*97c0*/  ISETP.LT.OR P5, PT, R35, 0x99, !P2 ;  /* 0x000000992300780c */ /* 0x000fe400057a1670 */
[----:B------:R-:W-:-:S05]  /*97d0*/  F2FP.F16.E5M2.UNPACK_B R32, R32 ;  /* 0x00000020ff20723e */ /* 0x000fca00020004ff */
[----:B------:R-:W-:-:S05]  /*97e0*/  HADD2.F32 R32, -RZ, R32.H0_H0 ;  /* 0x20000020ff207230 */ /* 0x000fca0000004100 */
[----:B------:R-:W-:-:S04]  /*97f0*/  FMUL R32, R32, UR21 ;  /* 0x0000001520207c20 */ /* 0x000fc80008400000 */
[----:B------:R-:W-:Y:S01]  /*9800*/  FFMA R32, R23, UR20, R32 ;  /* 0x0000001417207c23 */ /* 0x000fe20008000020 */
[----:B------:R-:W-:-:S04]  /*9810*/  PRMT R23, RZ, 0x7610, R23 ;  /* 0x00007610ff177816 */ /* 0x000fc80000000017 */
[----:B----4-:R-:W-:-:S05]  /*9820*/  F2FP.SATFINITE.E5M2.F32.PACK_AB_MERGE_C R33, RZ, R32, RZ ;  /* 0x00000020ff21723e */ /* 0x010fca00048060ff */
[----:B------:R4:W-:Y:S01]  /*9830*/  @!P4 STG.E.U8 desc[UR18][R24.64+0x99], R33 ;  /* 0x000099211800c986 */ /* 0x0009e2000c101112 */
[----:B------:R-:W-:Y:S05]  /*9840*/  @P5 BRA `(.L_x_194) ;  /* 0x0000000000045947 */ /* 0x000fea0003800000 */
[----:B------:R0:W5:Y:S02]  /*9850*/  LDG.E.U8 R23, desc[UR18][R30.64+0x98] ;  /* 0x000098121e177981 */ /* 0x000164000c1e1100 */
.L_x_194:
[----:B------:R-:W-:Y:S05]  /*9860*/  BSYNC B1 ;  /* 0x0000000000017941 */ /* 0x000fea0003800000 */
.L_x_193:
        /* <DEDUP_REMOVED lines=8> */
[----:B------:R-:W-:-:S05]  /*98f0*/  F2FP.SATFINITE.E5M2.F32.PACK_AB_MERGE_C R23, RZ, R23, RZ ;  /* 0x00000017ff17723e */ /* 0x000fca00048060ff */
[----:B------:R0:W-:Y:S01]  /*9900*/  @!P5 STG.E.U8 desc[UR18][R26.64+0x98], R23 ;  /* 0x000098171a00d986 */ /* 0x0001e2000c101112 */
[----:B------:R-:W-:Y:S05]  /*9910*/  @P4 BRA `(.L_x_196) ;  /* 0x0000000000044947 */ /* 0x000fea0003800000 */
[----:B------:R0:W5:Y:S02]  /*9920*/  LDG.E.U8 R22, desc[UR18][R30.64+0x99] ;  /* 0x000099121e167981 */ /* 0x000164000c1e1100 */
.L_x_196:
[----:B------:R-:W-:Y:S05]  /*9930*/  BSYNC B1 ;  /* 0x0000000000017941 */ /* 0x000fea0003800000 */
.L_x_195:
        /* <DEDUP_REMOVED lines=8> */
[----:B0-----:R-:W-:-:S05]  /*99c0*/  F2FP.SATFINITE.E5M2.F32.PACK_AB_MERGE_C R23, RZ, R22, RZ ;  /* 0x00000016ff17723e */ /* 0x001fca00048060ff */
[----:B------:R0:W-:Y:S01]  /*99d0*/  @!P4 STG.E.U8 desc[UR18][R26.64+0x99], R23 ;  /* 0x000099171a00c986 */ /* 0x0001e2000c101112 */
[----:B------:R-:W-:Y:S05]  /*99e0*/  @P5 BRA `(.L_x_198) ;  /* 0x0000000000045947 */ /* 0x000fea0003800000 */
[----:B------:R0:W5:Y:S02]  /*99f0*/  LDG.E.U8 R21, desc[UR18][R28.64+0xa0] ;  /* 0x0000a0121c157981 */ /* 0x000164000c1e1100 */
.L_x_198:
[----:B------:R-:W-:Y:S05]  /*9a00*/  BSYNC B1 ;  /* 0x0000000000017941 */ /* 0x000fea0003800000 */
.L_x_197:
        /* <DEDUP_REMOVED lines=12> */
.L_x_200:
[----:B------:R-:W-:Y:S05]  /*9ad0*/  BSYNC B1 ;  /* 0x0000000000017941 */ /* 0x000fea0003800000 */
.L_x_199:
        /* <DEDUP_REMOVED lines=12> */
.L_x_202:
[----:B------:R-:W-:Y:S05]  /*9ba0*/  BSYNC B1 ;  /* 0x0000000000017941 */ /* 0x000fea0003800000 */
.L_x_201:
        /* <DEDUP_REMOVED lines=12> */
.L_x_204:
[----:B------:R-:W-:Y:S05]  /*9c70*/  BSYNC B1 ;  /* 0x0000000000017941 */ /* 0x000fea0003800000 */
.L_x_203:
        /* <DEDUP_REMOVED lines=12> */
.L_x_206:
[----:B------:R-:W-:Y:S05]  /*9d40*/  BSYNC B1 ;  /* 0x0000000000017941 */ /* 0x000fea0003800000 */
.L_x_205:
        /* <DEDUP_REMOVED lines=12> */
.L_x_208:
[----:B------:R-:W-:Y:S05]  /*9e10*/  BSYNC B1 ;  /* 0x0000000000017941 */ /* 0x000fea0003800000 */
.L_x_207:
        /* <DEDUP_REMOVED lines=12> */
.L_x_210:
[----:B------:R-:W-:Y:S05]  /*9ee0*/  BSYNC B1 ;  /* 0x0000000000017941 */ /* 0x000fea0003800000 */
.L_x_209:
        /* <DEDUP_REMOVED lines=12> */
.L_x_212:
[----:B------:R-:W-:Y:S05]  /*9fb0*/  BSYNC B1 ;  /* 0x0000000000017941 */ /* 0x000fea0003800000 */
.L_x_211:
        /* <DEDUP_REMOVED lines=12> */
.L_x_214:
[----:B------:R-:W-:Y:S05]  /*a080*/  BSYNC B1 ;  /* 0x0000000000017941 */ /* 0x000fea0003800000 */
.L_x_213:
        /* <DEDUP_REMOVED lines=12> */
.L_x_216:
[----:B------:R-:W-:Y:S05]  /*a150*/  BSYNC B1 ;  /* 0x0000000000017941 */ /* 0x000fea0003800000 */
.L_x_215:
        /* <DEDUP_REMOVED lines=12> */
.L_x_218:
[----:B------:R-:W-:Y:S05]  /*a220*/  BSYNC B1 ;  /* 0x0000000000017941 */ /* 0x000fea0003800000 */
.L_x_217:
        /* <DEDUP_REMOVED lines=12> */
.L_x_220:
[----:B------:R-:W-:Y:S05]  /*a2f0*/  BSYNC B1 ;  /* 0x0000000000017941 */ /* 0x000fea0003800000 */
.L_x_219:
        /* <DEDUP_REMOVED lines=12> */
.L_x_222:
[----:B------:R-:W-:Y:S05]  /*a3c0*/  BSYNC B1 ;  /* 0x0000000000017941 */ /* 0x000fea0003800000 */
.L_x_221:
        /* <DEDUP_REMOVED lines=12> */
.L_x_224:
[----:B------:R-:W-:Y:S05]  /*a490*/  BSYNC B1 ;  /* 0x0000000000017941 */ /* 0x000fea0003800000 */
.L_x_223:
        /* <DEDUP_REMOVED lines=12> */
.L_x_226:
[----:B------:R-:W-:Y:S05]  /*a560*/  BSYNC B1 ;  /* 0x0000000000017941 */ /* 0x000fea0003800000 */
.L_x_225:
        /* <DEDUP_REMOVED lines=12> */
.L_x_228:
[----:B------:R-:W-:Y:S05]  /*a630*/  BSYNC B1 ;  /* 0x0000000000017941 */ /* 0x000fea0003800000 */
.L_x_227:
        /* <DEDUP_REMOVED lines=12> */
.L_x_230:
[----:B------:R-:W-:Y:S05]  /*a700*/  BSYNC B1 ;  /* 0x0000000000017941 */ /* 0x000fea0003800000 */
.L_x_229:
        /* <DEDUP_REMOVED lines=12> */
.L_x_232:
[----:B------:R-:W-:Y:S05]  /*a7d0*/  BSYNC B1 ;  /* 0x0000000000017941 */ /* 0x000fea0003800000 */
.L_x_231:
        /* <DEDUP_REMOVED lines=12> */
.L_x_234:
[----:B------:R-:W-:Y:S05]  /*a8a0*/  BSYNC B1 ;  /* 0x0000000000017941 */ /* 0x000fea0003800000 */
.L_x_233:
        /* <DEDUP_REMOVED lines=12> */
.L_x_236:
[----:B------:R-:W-:Y:S05]  /*a970*/  BSYNC B1 ;  /* 0x0000000000017941 */ /* 0x000fea0003800000 */
.L_x_235:
[----:B-----5:R-:W-:Y:S01]  /*a980*/  LOP3.LUT R2, R2, 0xff, RZ, 0xc0, !PT ;  /* 0x000000ff02027812 */ /* 0x020fe200078ec0ff */
[----:B------:R-:W-:Y:S01]  /*a990*/  BSSY B1, `(.L_x_237) ;  /* 0x000000b000017945 */ /* 0x000fe20003800000 */
[----:B------:R-:W-:Y:S02]  /*a9a0*/  ISETP.LT.OR P5, PT, R35, 0xc9, !P1 ;  /* 0x000000c92300780c */ /* 0x000fe40004fa1670 */
[----:B------:R-:W-:-:S05]  /*a9b0*/  F2FP.F16.E5M2.UNPACK_B R2, R2 ;  /* 0x00000002ff02723e */ /* 0x000fca00020004ff */
[----:B------:R-:W-:-:S05]  /*a9c0*/  HADD2.F32 R2, -RZ, R2.H0_H0 ;  /* 0x20000002ff027230 */ /* 0x000fca0000004100 */
[----:B0-----:R-:W-:-:S04]  /*a9d0*/  FMUL R3, R2, UR21 ;  /* 0x0000001502037c20 */ /* 0x001fc80008400000 */
[----:B------:R-:W-:Y:S01]  /*a9e0*/  FFMA R3, R0, UR20, R3 ;  /* 0x0000001400037c23 */ /* 0x000fe20008000003 */
[----:B------:R-:W-:-:S04]  /*a9f0*/  PRMT R0, RZ, 0x7610, R0 ;  /* 0x00007610ff007816 */ /* 0x000fc80000000000 */
[----:B------:R-:W-:-:S05]  /*aa00*/  F2FP.SATFINITE.E5M2.F32.PACK_AB_MERGE_C R3, RZ, R3, RZ ;  /* 0x00000003ff03723e */ /* 0x000fca00048060ff */
[----:B------:R0:W-:Y:S01]  /*aa10*/  @!P4 STG.E.U8 desc[UR18][R26.64+0xc1], R3 ;  /* 0x0000c1031a00c986 */ /* 0x0001e2000c101112 */
[----:B------:R-:W-:Y:S05]  /*aa20*/  @P5 BRA `(.L_x_238) ;  /* 0x0000000000045947 */ /* 0x000fea0003800000 */
[----:B------:R0:W5:Y:S02]  /*aa30*/  LDG.E.U8 R0, desc[UR18][R28.64+0xc8] ;  /* 0x0000c8121c007981 */ /* 0x000164000c1e1100 */
.L_x_238:
[----:B------:R-:W-:Y:S05]  /*aa40*/  BSYNC B1 ;  /* 0x0000000000017941 */ /* 0x000fea0003800000 */
.L_x_237:
[----:B------:R-:W2:Y:S01]  /*aa50*/  LDL.LU R2, [R1] ;  /* 0x0000000001027983 */ /* 0x000ea20000300800 */
[----:B-----5:R-:W-:Y:S01]  /*aa60*/  LOP3.LUT R0, R0, 0xff, RZ, 0xc0, !PT ;  /* 0x000000ff00007812 */ /* 0x020fe200078ec0ff */
[----:B------:R-:W-:Y:S01]  /*aa70*/  BSSY B1, `(.L_x_239) ;  /* 0x000000b000017945 */ /* 0x000fe20003800000 */
[----:B------:R-:W-:Y:S02]  /*aa80*/  ISETP.LT.OR P4, PT, R35, 0xca, !P1 ;  /* 0x000000ca2300780c */ /* 0x000fe40004f81670 */
[----:B------:R-:W-:-:S05]  /*aa90*/  F2FP.F16.E5M2.UNPACK_B R0, R0 ;  /* 0x00000000ff00723e */ /* 0x000fca00020004ff */
[----:B------:R-:W-:-:S05]  /*aaa0*/  HADD2.F32 R0, -RZ, R0.H0_H0 ;  /* 0x20000000ff007230 */ /* 0x000fca0000004100 */
[----:B------:R-:W-:-:S04]  /*aab0*/  FMUL R0, R0, UR21 ;  /* 0x0000001500007c20 */ /* 0x000fc80008400000 */
[----:B--2---:R-:W-:-:S05]  /*aac0*/  FFMA R0, R2, UR20, R0 ;  /* 0x0000001402007c23 */ /* 0x004fca0008000000 */
[----:B0-----:R-:W-:Y:S02]  /*aad0*/  F2FP.SATFINITE.E5M2.F32.PACK_AB_MERGE_C R3, RZ, R0, RZ ;  /* 0x00000000ff03723e */ /* 0x001fe400048060ff */
[----:B------:R-:W-:-:S03]  /*aae0*/  PRMT R0, RZ, 0x7610, R0 ;  /* 0x00007610ff007816 */ /* 0x000fc60000000000 */
[----:B------:R0:W-:Y:S01]  /*aaf0*/  @!P5 STG.E.U8 desc[UR18][R24.64+0xc8], R3 ;  /* 0x0000c8031800d986 */ /* 0x0001e2000c101112 */
[----:B------:R-:W-:Y:S05]  /*ab00*/  @P4 BRA `(.L_x_240) ;  /* 0x0000000000044947 */ /* 0x000fea0003800000 */
[----:B------:R2:W5:Y:S02]  /*ab10*/  LDG.E.U8 R0, desc[UR18][R28.64+0xc9] ;  /* 0x0000c9121c007981 */ /* 0x000564000c1e1100 */
.L_x_240:
[----:B------:R-:W-:Y:S05]  /*ab20*/  BSYNC B1 ;  /* 0x0000000000017941 */ /* 0x000fea0003800000 */
.L_x_239:
[----:B------:R-:W3:Y:S01]  /*ab30*/  LDL.LU R2, [R1+0x4] ;  /* 0x0000040001027983 */ /* 0x000ee20000300800 */
[----:B-----5:R-:W-:Y:S01]  /*ab40*/  LOP3.LUT R0, R0, 0xff, RZ, 0xc0, !PT ;  /* 0x000000ff00007812 */ /* 0x020fe200078ec0ff */
[----:B------:R-:W-:Y:S01]  /*ab50*/  BSSY B1, `(.L_x_241) ;  /* 0x000000b000017945 */ /* 0x000fe20003800000 */
[----:B------:R-:W-:Y:S02]  /*ab60*/  ISETP.LT.OR P5, PT, R35, 0xc9, !P2 ;  /* 0x000000c92300780c */ /* 0x000fe400057a1670 */
[----:B------:R-:W-:-:S05]  /*ab70*/  F2FP.F16.E5M2.UNPACK_B R0, R0 ;  /* 0x00000000ff00723e */ /* 0x000fca00020004ff */
[----:B------:R-:W-:-:S05]  /*ab80*/  HADD2.F32 R0, -RZ, R0.H0_H0 ;  /* 0x20000000ff007230 */ /* 0x000fca0000004100 */
[----:B------:R-:W-:-:S04]  /*ab90*/  FMUL R0, R0, UR21 ;  /* 0x0000001500007c20 */ /* 0x000fc80008400000 */
[----:B---3--:R-:W-:-:S05]  /*aba0*/  FFMA R0, R2, UR20, R0 ;  /* 0x0000001402007c23 */ /* 0x008fca0008000000 */
[----:B0-----:R-:W-:Y:S02]  /*abb0*/  F2FP.SATFINITE.E5M2.F32.PACK_AB_MERGE_C R3, RZ, R0, RZ ;  /* 0x00000000ff03723e */ /* 0x001fe400048060ff */
[----:B------:R-:W-:-:S03]  /*abc0*/  PRMT R0, RZ, 0x7610, R0 ;  /* 0x00007610ff007816 */ /* 0x000fc60000000000 */
[----:B------:R0:W-:Y:S01]  /*abd0*/  @!P4 STG.E.U8 desc[UR18][R24.64+0xc9], R3 ;  /* 0x0000c9031800c986 */ /* 0x0001e2000c101112 */
[----:B------:R-:W-:Y:S05]  /*abe0*/  @P5 BRA `(.L_x_242) ;  /* 0x0000000000045947 */ /* 0x000fea0003800000 */
[----:B------:R3:W5:Y:S02]  /*abf0*/  LDG.E.U8 R0, desc[UR18][R30.64+0xc8] ;  /* 0x0000c8121e007981 */ /* 0x000764000c1e1100 */
.L_x_242:
[----:B------:R-:W-:Y:S05]  /*ac00*/  BSYNC B1 ;  /* 0x0000000000017941 */ /* 0x000fea0003800000 */
.L_x_241:
[----:B------:R-:W2:Y:S01]  /*ac10*/  LDL.LU R2, [R1+0x8] ;  /* 0x0000080001027983 */ /* 0x000ea20000300800 */
        /* <DEDUP_REMOVED lines=12> */
.L_x_244:
[----:B------:R-:W-:Y:S05]  /*ace0*/  BSYNC B1 ;  /* 0x0000000000017941 */ /* 0x000fea0003800000 */
.L_x_243:
        /* <DEDUP_REMOVED lines=13> */
.L_x_246:
[----:B------:R-:W-:Y:S05]  /*adc0*/  BSYNC B1 ;  /* 0x0000000000017941 */ /* 0x000fea0003800000 */
.L_x_245:
        /* <DEDUP_REMOVED lines=13> */
.L_x_248:
[----:B------:R-:W-:Y:S05]  /*aea0*/  BSYNC B1 ;  /* 0x0000000000017941 */ /* 0x000fea0003800000 */
.L_x_247:
        /* <DEDUP_REMOVED lines=13> */
.L_x_250:
[----:B------:R-:W-:Y:S05]  /*af80*/  BSYNC B1 ;  /* 0x0000000000017941 */ /* 0x000fea0003800000 */
.L_x_249:
        /* <DEDUP_REMOVED lines=13> */
.L_x_252:
[----:B------:R-:W-:Y:S05]  /*b060*/  BSYNC B1 ;  /* 0x0000000000017941 */ /* 0x000fea0003800000 */
.L_x_251:
        /* <DEDUP_REMOVED lines=13> */
.L_x_254:
[----:B------:R-:W-:Y:S05]  /*b140*/  BSYNC B1 ;  /* 0x0000000000017941 */ /* 0x000fea0003800000 */
.L_x_253:
        /* <DEDUP_REMOVED lines=13> */
.L_x_256:
[----:B------:R-:W-:Y:S05]  /*b220*/  BSYNC B1 ;  /* 0x0000000000017941 */ /* 0x000fea0003800000 */
.L_x_255:
        /* <DEDUP_REMOVED lines=13> */
.L_x_258:
[----:B------:R-:W-:Y:S05]  /*b300*/  BSYNC B1 ;  /* 0x0000000000017941 */ /* 0x000fea0003800000 */
.L_x_257:
        /* <DEDUP_REMOVED lines=13> */
.L_x_260:
[----:B------:R-:W-:Y:S05]  /*b3e0*/  BSYNC B1 ;  /* 0x0000000000017941 */ /* 0x000fea0003800000 */
.L_x_259:
        /* <DEDUP_REMOVED lines=13> */
.L_x_262:
[----:B------:R-:W-:Y:S05]  /*b4c0*/  BSYNC B1 ;  /* 0x0000000000017941 */ /* 0x000fea0003800000 */
.L_x_261:
        /* <DEDUP_REMOVED lines=13> */
.L_x_264:
[----:B------:R-:W-:Y:S05]  /*b5a0*/  BSYNC B1 ;  /* 0x0000000000017941 */ /* 0x000fea0003800000 */
.L_x_263:
        /* <DEDUP_REMOVED lines=13> */
.L_x_266:
[----:B------:R-:W-:Y:S05]  /*b680*/  BSYNC B1 ;  /* 0x0000000000017941 */ /* 0x000fea0003800000 */
.L_x_265:
        /* <DEDUP_REMOVED lines=13> */
.L_x_268:
[----:B------:R-:W-:Y:S05]  /*b760*/  BSYNC B1 ;  /* 0x0000000000017941 */ /* 0x000fea0003800000 */
.L_x_267:
        /* <DEDUP_REMOVED lines=13> */
.L_x_270:
[----:B------:R-:W-:Y:S05]  /*b840*/  BSYNC B1 ;  /* 0x0000000000017941 */ /* 0x000fea0003800000 */
.L_x_269:
        /* <DEDUP_REMOVED lines=13> */
.L_x_272:
[----:B------:R-:W-:Y:S05]  /*b920*/  BSYNC B1 ;  /* 0x0000000000017941 */ /* 0x000fea0003800000 */
.L_x_271:
        /* <DEDUP_REMOVED lines=13> */
.L_x_274:
[----:B------:R-:W-:Y:S05]  /*ba00*/  BSYNC B1 ;  /* 0x0000000000017941 */ /* 0x000fea0003800000 */
.L_x_273:
        /* <DEDUP_REMOVED lines=13> */
.L_x_276:
[----:B------:R-:W-:Y:S05]  /*bae0*/  BSYNC B1 ;  /* 0x0000000000017941 */ /* 0x000fea0003800000 */
.L_x_275:
        /* <DEDUP_REMOVED lines=13> */
.L_x_278:
[----:B------:R-:W-:Y:S05]  /*bbc0*/  BSYNC B1 ;  /* 0x0000000000017941 */ /* 0x000fea0003800000 */
.L_x_277:
        /* <DEDUP_REMOVED lines=13> */
.L_x_280:
[----:B------:R-:W-:Y:S05]  /*bca0*/  BSYNC B1 ;  /* 0x0000000000017941 */ /* 0x000fea0003800000 */
.L_x_279:
        /* <DEDUP_REMOVED lines=13> */
.L_x_282:
[----:B------:R-:W-:Y:S05]  /*bd80*/  BSYNC B1 ;  /* 0x0000000000017941 */ /* 0x000fea0003800000 */
.L_x_281:
        /* <DEDUP_REMOVED lines=13> */
.L_x_284:
[----:B------:R-:W-:Y:S05]  /*be60*/  BSYNC B1 ;  /* 0x0000000000017941 */ /* 0x000fea0003800000 */
.L_x_283:
        /* <DEDUP_REMOVED lines=13> */
.L_x_286:
[----:B------:R-:W-:Y:S05]  /*bf40*/  BSYNC B1 ;  /* 0x0000000000017941 */ /* 0x000fea0003800000 */
.L_x_285:
        /* <DEDUP_REMOVED lines=13> */
.L_x_288:
[----:B------:R-:W-:Y:S05]  /*c020*/  BSYNC B1 ;  /* 0x0000000000017941 */ /* 0x000fea0003800000 */
.L_x_287:
        /* <DEDUP_REMOVED lines=13> */
.L_x_290:
[----:B------:R-:W-:Y:S05]  /*c100*/  BSYNC B1 ;  /* 0x0000000000017941 */ /* 0x000fea0003800000 */
.L_x_289:
        /* <DEDUP_REMOVED lines=13> */
.L_x_292:
[----:B------:R-:W-:Y:S05]  /*c1e0*/  BSYNC B1 ;  /* 0x0000000000017941 */ /* 0x000fea0003800000 */
.L_x_291:
[----:B------:R-:W-:Y:S05]  /*c1f0*/  @P2 BRA `(.L_x_293) ;  /* 0x00000020009c2947 */ /* 0x000fea0003800000 */
[----:B------:R-:W2:Y:S01]  /*c200*/  LDL.LU R2, [R1+0x6c] ;  /* 0x00006c0001027983 */ /* 0x000ea20000300800 */
[----:B-----5:R-:W-:-:S04]  /*c210*/  LOP3.LUT R0, R0, 0xff, RZ, 0xc0, !PT ;  /* 0x000000ff00007812 */ /* 0x020fc800078ec0ff */
[----:B------:R-:W-:-:S05]  /*c220*/  F2FP.F16.E5M2.UNPACK_B R0, R0 ;  /* 0x00000000ff00723e */ /* 0x000fca00020004ff */
[----:B------:R-:W-:-:S05]  /*c230*/  HADD2.F32 R0, -RZ, R0.H0_H0 ;  /* 0x20000000ff007230 */ /* 0x000fca0000004100 */
[----:B------:R-:W-:-:S04]  /*c240*/  FMUL R0, R0, UR21 ;  /* 0x0000001500007c20 */ /* 0x000fc80008400000 */
[----:B--2---:R-:W-:-:S05]  /*c250*/  FFMA R0, R2, UR20, R0 ;  /* 0x0000001402007c23 */ /* 0x004fca0008000000 */
[----:B0-----:R-:W-:-:S05]  /*c260*/  F2FP.SATFINITE.E5M2.F32.PACK_AB_MERGE_C R3, RZ, R0, RZ ;  /* 0x00000000ff03723e */ /* 0x001fca00048060ff */
[----:B------:R0:W-:Y:S01]  /*c270*/  STG.E.U8 desc[UR18][R26.64+0xf9], R3 ;  /* 0x0000f9031a007986 */ /* 0x0001e2000c101112 */
[----:B------:R-:W-:Y:S05]  /*c280*/  BRA `(.L_x_293) ;  /* 0x0000002000787947 */ /* 0x000fea0003800000 */
.L_x_36:
[----:B------:R-:W-:Y:S01]  /*c290*/  ISETP.GE.AND P2, PT, R38, 0x1, PT ;  /* 0x000000012600780c */ /* 0x000fe20003f46270 */
[----:B------:R-:W-:Y:S01]  /*c2a0*/  FMUL R228, R228, UR20 ;  /* 0x00000014e4e47c20 */ /* 0x000fe20008400000 */
[----:B------:R-:W-:Y:S01]  /*c2b0*/  ISETP.GE.AND P1, PT, R38, 0x9, PT ;  /* 0x000000092600780c */ /* 0x000fe20003f26270 */
[----:B------:R-:W-:Y:S01]  /*c2c0*/  FMUL R227, R227, UR20 ;  /* 0x00000014e3e37c20 */ /* 0x000fe20008400000 */
[C---:B------:R-:W-:Y:S01]  /*c2d0*/  ISETP.LT.OR P4, PT, R35.reuse, 0x1, !P2 ;  /* 0x000000012300780c */ /* 0x040fe20005781670 */
[----:B------:R-:W-:Y:S01]  /*c2e0*/  FMUL R226, R226, UR20 ;  /* 0x00000014e2e27c20 */ /* 0x000fe20008400000 */
[C---:B------:R-:W-:Y:S02]  /*c2f0*/  ISETP.LT.OR P5, PT, R35.reuse, 0x2, !P2 ;  /* 0x000000022300780c */ /* 0x040fe400057a1670 */
[----:B------:R-:W-:Y:S02]  /*c300*/  ISETP.LT.OR P6, PT, R35, 0x1, !P1 ;  /* 0x000000012300780c */ /* 0x000fe40004fc1670 */
[----:B------:R-:W-:-:S02]  /*c310*/  F2FP.SATFINITE.E5M2.F32.PACK_AB_MERGE_C R29, RZ, R228, RZ ;  /* 0x000000e4ff1d723e */ /* 0x000fc400048060ff */
[----:B------:R-:W-:Y:S02]  /*c320*/  F2FP.SATFINITE.E5M2.F32.PACK_AB_MERGE_C R227, RZ, R227, RZ ;  /* 0x000000e3ffe3723e */ /* 0x000fe400048060ff */
[----:B------:R-:W-:Y:S01]  /*c330*/  F2FP.SATFINITE.E5M2.F32.PACK_AB_MERGE_C R31, RZ, R226, RZ ;  /* 0x000000e2ff1f723e */ /* 0x000fe200048060ff */
[----:B------:R-:W-:Y:S01]  /*c340*/  FMUL R225, R225, UR20 ;  /* 0x00000014e1e17c20 */ /* 0x000fe20008400000 */
[----:B------:R-:W-:Y:S01]  /*c350*/  FMUL R224, R224, UR20 ;  /* 0x00000014e0e07c20 */ /* 0x000fe20008400000 */
[----:B------:R0:W-:Y:S01]  /*c360*/  @!P4 STG.E.U8 desc[UR18][R24.64], R29 ;  /* 0x0000001d1800c986 */ /* 0x0001e2000c101112 */
[----:B------:R-:W-:-:S03]  /*c370*/  ISETP.LT.OR P4, PT, R35, 0x2, !P1 ;  /* 0x000000022300780c */ /* 0x000fc60004f81670 */
[----:B------:R-:W-:Y:S01]  /*c380*/  @!P5 STG.E.U8 desc[UR18][R24.64+0x1], R227 ;  /* 0x000001e31800d986 */ /* 0x000fe2000c101112 */
[----:B------:R-:W-:-:S03]  /*c390*/  ISETP.LT.OR P5, PT, R35, 0x9, !P2 ;  /* 0x000000092300780c */ /* 0x000fc600057a1670 */
[----:B------:R1:W-:Y:S01]  /*c3a0*/  @!P6 STG.E.U8 desc[UR18][R26.64], R31 ;  /* 0x0000001f1a00e986 */ /* 0x0003e2000c101112 */
[----:B------:R-:W-:Y:S01]  /*c3b0*/  ISETP.LT.OR P6, PT, R35, 0xa, !P2 ;  /* 0x0000000a2300780c */ /* 0x000fe200057c1670 */
[----:B------:R-:W-:Y:S01]  /*c3c0*/  FMUL R223, R223, UR20 ;  /* 0x00000014dfdf7c20 */ /* 0x000fe20008400000 */
[----:B------:R-:W-:Y:S01]  /*c3d0*/  F2FP.SATFINITE.E5M2.F32.PACK_AB_MERGE_C R225, RZ, R225, RZ ;  /* 0x000000e1ffe1723e */ /* 0x000fe200048060ff */
[----:B------:R-:W-:Y:S01]  /*c3e0*/  FMUL R221, R221, UR20 ;  /* 0x00000014dddd7c20 */ /* 0x000fe20008400000 */
[----:B------:R-:W-:Y:S01]  /*c3f0*/  F2FP.SATFINITE.E5M2.F32.PACK_AB_MERGE_C R33, RZ, R224, RZ ;  /* 0x000000e0ff21723e */ /* 0x000fe200048060ff */
[----:B------:R-:W-:Y:S01]  /*c400*/  FMUL R222, R222, UR20 ;  /* 0x00000014dede7c20 */ /* 0x000fe20008400000 */
[----:B------:R-:W-:Y:S01]  /*c410*/  F2FP.SATFINITE.E5M2.F32.PACK_AB_MERGE_C R223, RZ, R223, RZ ;  /* 0x000000dfffdf723e */ /* 0x000fe200048060ff */
[----:B------:R-:W-:Y:S04]  /*c420*/  @!P4 STG.E.U8 desc[UR18][R26.64+0x1], R225 ;  /* 0x000001e11a00c986 */ /* 0x000fe8000c101112 */
[----:B------:R2:W-:Y:S01]  /*c430*/  @!P5 STG.E.U8 desc[UR18][R24.64+0x8], R33 ;  /* 0x000008211800d986 */ /* 0x0005e2000c101112 */
[----:B------:R-:W-:-:S02]  /*c440*/  ISETP.LT.OR P5, PT, R35, 0xa, !P1 ;  /* 0x0000000a2300780c */ /* 0x000fc40004fa1670 */
[C---:B------:R-:W-:Y:S01]  /*c450*/  ISETP.LT.OR P4, PT, R35.reuse, 0x9, !P1 ;  /* 0x000000092300780c */ /* 0x040fe20004f81670 */
[----:B------:R-:W-:Y:S01]  /*c460*/  @!P6 STG.E.U8 desc[UR18][R24.64+0x9], R223 ;  /* 0x000009df1800e986 */ /* 0x000fe2000c101112 */
[----:B------:R-:W-:Y:S01]  /*c470*/  ISETP.LT.OR P6, PT, R35, 0x11, !P2 ;  /* 0x000000112300780c */ /* 0x000fe200057c1670 */
[----:B------:R-:W-:Y:S01]  /*c480*/  FMUL R220, R220, UR20 ;  /* 0x00000014dcdc7c20 */ /* 0x000fe20008400000 */
[----:B------:R-:W-:Y:S01]  /*c490*/  F2FP.SATFINITE.E5M2.F32.PACK_AB_MERGE_C R221, RZ, R221, RZ ;  /* 0x000000ddffdd723e */ /* 0x000fe200048060ff */
[----:B------:R-:W-:Y:S01]  /*c4a0*/  FMUL R219, R219, UR20 ;  /* 0x00000014dbdb7c20 */ /* 0x000fe20008400000 */
[----:B0-----:R-:W-:Y:S01]  /*c4b0*/  F2FP.SATFINITE.E5M2.F32.PACK_AB_MERGE_C R29, RZ, R222, RZ ;  /* 0x000000deff1d723e */ /* 0x001fe200048060ff */
[----:B------:R-:W-:Y:S01]  /*c4c0*/  FMUL R218, R218, UR20 ;  /* 0x00000014dada7c20 */ /* 0x000fe20008400000 */
[----:B-1----:R-:W-:Y:S01]  /*c4d0*/  F2FP.SATFINITE.E5M2.F32.PACK_AB_MERGE_C R31, RZ, R220, RZ ;  /* 0x000000dcff1f723e */ /* 0x002fe200048060ff */
[----:B------:R-:W-:Y:S01]  /*c4e0*/  FMUL R217, R217, UR20 ;  /* 0x00000014d9d97c20 */ /* 0x000fe20008400000 */
[----:B------:R-:W-:Y:S01]  /*c4f0*/  FMUL R215, R215, UR20 ;  /* 0x00000014d7d77c20 */ /* 0x000fe20008400000 */
[----:B------:R-:W-:Y:S01]  /*c500*/  @!P5 STG.E.U8 desc[UR18][R26.64+0x9], R221 ;  /* 0x000009dd1a00d986 */ /* 0x000fe2000c101112 */
[----:B------:R-:W-:-:S03]  /*c510*/  ISETP.LT.OR P5, PT, R35, 0x12, !P2 ;  /* 0x000000122300780c */ /* 0x000fc600057a1670 */
[----:B------:R0:W-:Y:S01]  /*c520*/  @!P4 STG.E.U8 desc[UR18][R26.64+0x8], R29 ;  /* 0x0000081d1a00c986 */ /* 0x0001e2000c101112 */
[----:B------:R-:W-:-:S03]  /*c530*/  ISETP.LT.OR P4, PT, R35, 0x11, !P1 ;  /* 0x000000112300780c */ /* 0x000fc60004f81670 */
[----:B------:R1:W-:Y:S01]  /*c540*/  @!P6 STG.E.U8 desc[UR18][R24.64+0x10], R31 ;  /* 0x0000101f1800e986 */ /* 0x0003e2000c101112 */
[C---:B------:R-:W-:Y:S02]  /*c550*/  ISETP.LT.OR P6, PT, R35.reuse, 0x12, !P1 ;  /* 0x000000122300780c */ /* 0x040fe40004fc1670 */
[----:B------:R-:W-:Y:S01]  /*c560*/  F2FP.SATFINITE.E5M2.F32.PACK_AB_MERGE_C R219, RZ, R219, RZ ;  /* 0x000000dbffdb723e */ /* 0x000fe200048060ff */
[----:B------:R-:W-:Y:S01]  /*c570*/  FMUL R216, R216, UR20 ;  /* 0x00000014d8d87c20 */ /* 0x000fe20008400000 */
[----:B--2---:R-:W-:Y:S01]  /*c580*/  F2FP.SATFINITE.E5M2.F32.PACK_AB_MERGE_C R33, RZ, R218, RZ ;  /* 0x000000daff21723e */ /* 0x004fe200048060ff */
[----:B------:R-:W-:Y:S01]  /*c590*/  FMUL R214, R214, UR20 ;  /* 0x00000014d6d67c20 */ /* 0x000fe20008400000 */
[----:B------:R-:W-:Y:S01]  /*c5a0*/  F2FP.SATFINITE.E5M2.F32.PACK_AB_MERGE_C R217, RZ, R217, RZ ;  /* 0x000000d9ffd9723e */ /* 0x000fe200048060ff */
[----:B------:R-:W-:Y:S01]  /*c5b0*/  @!P5 STG.E.U8 desc[UR18][R24.64+0x11], R219 ;  /* 0x000011db1800d986 */ /* 0x000fe2000c101112 */
[----:B------:R-:W-:-:S03]  /*c5c0*/  ISETP.LT.OR P5, PT, R35, 0x1a, !P2 ;  /* 0x0000001a2300780c */ /* 0x000fc600057a1670 */
[----:B------:R2:W-:Y:S01]  /*c5d0*/  @!P4 STG.E.U8 desc[UR18][R26.64+0x10], R33 ;  /* 0x000010211a00c986 */ /* 0x0005e2000c101112 */
[----:B------:R-:W-:-:S03]  /*c5e0*/  ISETP.LT.OR P4, PT, R35, 0x19, !P2 ;  /* 0x000000192300780c */ /* 0x000fc60005781670 */
[----:B------:R-:W-:Y:S01]  /*c5f0*/  @!P6 STG.E.U8 desc[UR18][R26.64+0x11], R217 ;  /* 0x000011d91a00e986 */ /* 0x000fe2000c101112 */
[----:B------:R-:W-:Y:S02]  /*c600*/  ISETP.LT.OR P6, PT, R35, 0x19, !P1 ;  /* 0x000000192300780c */ /* 0x000fe40004fc1670 */
[----:B------:R-:W-:Y:S01]  /*c610*/  F2FP.SATFINITE.E5M2.F32.PACK_AB_MERGE_C R215, RZ, R215, RZ ;  /* 0x000000d7ffd7723e */ /* 0x000fe200048060ff */
[----:B------:R-:W-:Y:S01]  /*c620*/  FMUL R213, R213, UR20 ;  /* 0x00000014d5d57c20 */ /* 0x000fe20008400000 */
[----:B0-----:R-:W-:Y:S01]  /*c630*/  F2FP.SATFINITE.E5M2.F32.PACK_AB_MERGE_C R29, RZ, R216, RZ ;  /* 0x000000d8ff1d723e */ /* 0x001fe200048060ff */
[----:B------:R-:W-:Y:S01]  /*c640*/  FMUL R212, R212, UR20 ;  /* 0x00000014d4d47c20 */ /* 0x000fe20008400000 */
[----:B-1----:R-:W-:Y:S01]  /*c650*/  F2FP.SATFINITE.E5M2.F32.PACK_AB_MERGE_C R31, RZ, R214, RZ ;  /* 0x000000d6ff1f723e */ /* 0x002fe200048060ff */
[----:B------:R-:W-:Y:S01]  /*c660*/  @!P5 STG.E.U8 desc[UR18][R24.64+0x19], R215 ;  /* 0x000019d71800d986 */ /* 0x000fe2000c101112 */
[----:B------:R-:W-:-:S03]  /*c670*/  ISETP.LT.OR P5, PT, R35, 0x1a, !P1 ;  /* 0x0000001a2300780c */ /* 0x000fc60004fa1670 */
[----:B------:R0:W-:Y:S01]  /*c680*/  @!P4 STG.E.U8 desc[UR18][R24.64+0x18], R29 ;  /* 0x0000181d1800c986 */ /* 0x0001e2000c101112 */
[----:B------:R-:W-:-:S03]  /*c690*/  ISETP.LT.OR P4, PT, R35, 0x21, !P2 ;  /* 0x000000212300780c */ /* 0x000fc60005781670 */
[----:B------:R1:W-:Y:S01]  /*c6a0*/  @!P6 STG.E.U8 desc[UR18][R26.64+0x18], R31 ;  /* 0x0000181f1a00e986 */ /* 0x0003e2000c101112 */
[----:B------:R-:W-:Y:S01]  /*c6b0*/  ISETP.LT.OR P6, PT, R35, 0x22, !P2 ;  /* 0x000000222300780c */ /* 0x000fe200057c1670 */
[----:B------:R-:W-:Y:S01]  /*c6c0*/  FMUL R211, R211, UR20 ;  /* 0x00000014d3d37c20 */ /* 0x000fe20008400000 */
        /* <DEDUP_REMOVED lines=51> */
[----:B------:R-:W2:Y:S01]  /*ca00*/  LDL.LU R226, [R1+0xc] ;  /* 0x00000c0001e27983 */ /* 0x000ea20000300800 */
[----:B------:R-:W-:-:S03]  /*ca10*/  F2FP.SATFINITE.E5M2.F32.PACK_AB_MERGE_C R199, RZ, R199, RZ ;  /* 0x000000c7ffc7723e */ /* 0x000fc600048060ff */
[----:B------:R-:W-:Y:S01]  /*ca20*/  @!P5 STG.E.U8 desc[UR18][R26.64+0x31], R201 ;  /* 0x000031c91a00d986 */ /* 0x000fe2000c101112 */
[----:B------:R-:W-:-:S03]  /*ca30*/  ISETP.LT.OR P5, PT, R35, 0x3a, !P1 ;  /* 0x0000003a2300780c */ /* 0x000fc60004fa1670 */
[----:B------:R3:W-:Y:S01]  /*ca40*/  @!P4 STG.E.U8 desc[UR18][R24.64+0x38], R33 ;  /* 0x000038211800c986 */ /* 0x0007e2000c101112 */
[----:B------:R-:W-:-:S03]  /*ca50*/  ISETP.LT.OR P4, PT, R35, 0x39, !P1 ;  /* 0x000000392300780c */ /* 0x000fc60004f81670 */
[----:B------:R-:W-:Y:S01]  /*ca60*/  @!P6 STG.E.U8 desc[UR18][R24.64+0x39], R199 ;  /* 0x000039c71800e986 */ /* 0x000fe2000c101112 */
[----:B------:R-:W-:Y:S01]  /*ca70*/  ISETP.LT.OR P6, PT, R35, 0x41, !P2 ;  /* 0x000000412300780c */ /* 0x000fe200057c1670 */
[----:B------:R-:W-:Y:S01]  /*ca80*/  FMUL R198, R198, UR20 ;  /* 0x00000014c6c67c20 */ /* 0x000fe20008400000 */
[----:B------:R-:W-:Y:S01]  /*ca90*/  FMUL R196, R196, UR20 ;  /* 0x00000014c4c47c20 */ /* 0x000fe20008400000 */
[----:B------:R-:W4:Y:S01]  /*caa0*/  LDL.LU R227, [R1+0x8] ;  /* 0x0000080001e37983 */ /* 0x000f220000300800 */
[----:B------:R-:W-:-:S03]  /*cab0*/  F2FP.SATFINITE.E5M2.F32.PACK_AB_MERGE_C R197, RZ, R197, RZ ;  /* 0x000000c5ffc5723e */ /* 0x000fc600048060ff */
[----:B------:R-:W2:Y:S01]  /*cac0*/  LDL.LU R224, [R1+0x4] ;  /* 0x0000040001e07983 */ /* 0x000ea20000300800 */
[----:B0-----:R-:W-:-:S03]  /*cad0*/  F2FP.SATFINITE.E5M2.F32.PACK_AB_MERGE_C R29, RZ, R198, RZ ;  /* 0x000000c6ff1d723e */ /* 0x001fc600048060ff */
[----:B------:R-:W4:Y:S01]  /*cae0*/  LDL.LU R225, [R1] ;  /* 0x0000000001e17983 */ /* 0x000f220000300800 */
[----:B-1----:R-:W-:-:S03]  /*caf0*/  F2FP.SATFINITE.E5M2.F32.PACK_AB_MERGE_C R31, RZ, R196, RZ ;  /* 0x000000c4ff1f723e */ /* 0x002fc600048060ff */
[----:B------:R-:W-:Y:S01]  /*cb00*/  @!P5 STG.E.U8 desc[UR18][R26.64+0x39], R197 ;  /* 0x000039c51a00d986 */ /* 0x000fe2000c101112 */
[----:B------:R-:W-:Y:S01]  /*cb10*/  ISETP.LT.OR P5, PT, R35, 0x42, !P2 ;  /* 0x000000422300780c */ /* 0x000fe200057a1670 */
[----:B------:R-:W-:Y:S02]  /*cb20*/  FMUL R195, R195, UR20 ;  /* 0x00000014c3c37c20 */ /* 0x000fe40008400000 */
[----:B------:R0:W-:Y:S01]  /*cb30*/  @!P4 STG.E.U8 desc[UR18][R26.64+0x38], R29 ;  /* 0x0000381d1a00c986 */ /* 0x0001e2000c101112 */
[----:B------:R-:W-:-:S03]  /*cb40*/  ISETP.LT.OR P4, PT, R35, 0x41, !P1 ;  /* 0x000000412300780c */ /* 0x000fc60004f81670 */
[----:B------:R1:W-:Y:S01]  /*cb50*/  @!P6 STG.E.U8 desc[UR18][R24.64+0x40], R31 ;  /* 0x0000401f1800e986 */ /* 0x0003e2000c101112 */
[----:B------:R-:W-:Y:S01]  /*cb60*/  ISETP.LT.OR P6, PT, R35, 0x42, !P1 ;  /* 0x000000422300780c */ /* 0x000fe20004fc1670 */
[----:B------:R-:W-:Y:S01]  /*cb70*/  FMUL R194, R194, UR20 ;  /* 0x00000014c2c27c20 */ /* 0x000fe20008400000 */
[----:B------:R-:W-:Y:S01]  /*cb80*/  FMUL R193, R193, UR20 ;  /* 0x00000014c1c17c20 */ /* 0x000fe20008400000 */
[----:B------:R-:W-:Y:S01]  /*cb90*/  F2FP.SATFINITE.E5M2.F32.PACK_AB_MERGE_C R195, RZ, R195, RZ ;  /* 0x000000c3ffc3723e */ /* 0x000fe200048060ff */
[----:B------:R-:W-:Y:S01]  /*cba0*/  FMUL R191, R191, UR20 ;  /* 0x00000014bfbf7c20 */ /* 0x000fe20008400000 */
[----:B------:R-:W-:Y:S01]  /*cbb0*/  FMUL R192, R192, UR20 ;  /* 0x00000014c0c07c20 */ /* 0x000fe20008400000 */
[----:B---3--:R-:W-:Y:S01]  /*cbc0*/  F2FP.SATFINITE.E5M2.F32.PACK_AB_MERGE_C R33, RZ, R194, RZ ;  /* 0x000000c2ff21723e */ /* 0x008fe200048060ff */
        /* <DEDUP_REMOVED lines=178> */
[----:B0-----:R-:W-:Y:S01]  /*d6f0*/  F2FP.SATFINITE.E5M2.F32.PACK_AB_MERGE_C R29, RZ, R22, RZ ;  /* 0x00000016ff1d723e */ /* 0x001fe200048060ff */
[----:B------:R-:W-:Y:S01]  /*d700*/  FMUL R18, R18, UR20 ;  /* 0x0000001412127c20 */ /* 0x000fe20008400000 */
[----:B-1----:R-:W-:Y:S01]  /*d710*/  F2FP.SATFINITE.E5M2.F32.PACK_AB_MERGE_C R31, RZ, R20, RZ ;  /* 0x00000014ff1f723e */ /* 0x002fe200048060ff */
[----:B------:R0:W-:Y:S01]  /*d720*/  @!P5 STG.E.U8 desc[UR18][R26.64+0x99], R21 ;  /* 0x000099151a00d986 */ /* 0x0001e2000c101112 */
[----:B------:R-:W-:-:S03]  /*d730*/  ISETP.LT.OR P5, PT, R35, 0xa2, !P2 ;  /* 0x000000a22300780c */ /* 0x000fc600057a1670 */
[----:B------:R-:W-:Y:S01]  /*d740*/  @!P4 STG.E.U8 desc[UR18][R26.64+0x98], R29 ;  /* 0x0000981d1a00c986 */ /* 0x000fe2000c101112 */
[----:B------:R-:W-:-:S03]  /*d750*/  ISETP.LT.OR P4, PT, R35, 0xa1, !P1 ;  /* 0x000000a12300780c */ /* 0x000fc60004f81670 */
[----:B------:R-:W-:Y:S01]  /*d760*/  @!P6 STG.E.U8 desc[UR18][R24.64+0xa0], R31 ;  /* 0x0000a01f1800e986 */ /* 0x000fe2000c101112 */
[----:B------:R-:W-:Y:S01]  /*d770*/  ISETP.LT.OR P6, PT, R35, 0xa2, !P1 ;  /* 0x000000a22300780c */ /* 0x000fe20004fc1670 */
[----:B------:R-:W-:Y:S01]  /*d780*/  FMUL R17, R17, UR20 ;  /* 0x0000001411117c20 */ /* 0x000fe20008400000 */
[----:B------:R-:W-:Y:S01]  /*d790*/  F2FP.SATFINITE.E5M2.F32.PACK_AB_MERGE_C R19, RZ, R19, RZ ;  /* 0x00000013ff13723e */ /* 0x000fe200048060ff */
[----:B------:R-:W-:Y:S01]  /*d7a0*/  FMUL R15, R15, UR20 ;  /* 0x000000140f0f7c20 */ /* 0x000fe20008400000 */
[----:B---3--:R-:W-:Y:S01]  /*d7b0*/  F2FP.SATFINITE.E5M2.F32.PACK_AB_MERGE_C R23, RZ, R18, RZ ;  /* 0x00000012ff17723e */ /* 0x008fe200048060ff */
[----:B------:R-:W-:Y:S01]  /*d7c0*/  FMUL R16, R16, UR20 ;  /* 0x0000001410107c20 */ /* 0x000fe20008400000 */
[----:B------:R-:W-:Y:S01]  /*d7d0*/  F2FP.SATFINITE.E5M2.F32.PACK_AB_MERGE_C R17, RZ, R17, RZ ;  /* 0x00000011ff11723e */ /* 0x000fe200048060ff */
        /* <DEDUP_REMOVED lines=34> */
[----:B------:R-:W2:Y:S01]  /*da00*/  LDL.LU R223, [R1+0x14] ;  /* 0x0000140001df7983 */ /* 0x000ea20000300800 */
[----:B-1----:R-:W-:-:S03]  /*da10*/  F2FP.SATFINITE.E5M2.F32.PACK_AB_MERGE_C R13, RZ, R8, RZ ;  /* 0x00000008ff0d723e */ /* 0x002fc600048060ff */
        /* <DEDUP_REMOVED lines=8> */
[----:B------:R-:W2:Y:S01]  /*daa0*/  LDL.LU R222, [R1+0x10] ;  /* 0x0000100001de7983 */ /* 0x000ea20000300800 */
[----:B------:R-:W-:Y:S01]  /*dab0*/  FMUL R6, R6, UR20 ;  /* 0x0000001406067c20 */ /* 0x000fe20008400000 */
[----:B-----5:R-:W-:Y:S01]  /*dac0*/  FMUL R2, R2, UR20 ;  /* 0x0000001402027c20 */ /* 0x020fe20008400000 */
[----:B------:R-:W-:Y:S01]  /*dad0*/  F2FP.SATFINITE.E5M2.F32.PACK_AB_MERGE_C R5, RZ, R5, RZ ;  /* 0x00000005ff05723e */ /* 0x000fe200048060ff */
[----:B------:R1:W-:Y:S01]  /*dae0*/  @!P5 STG.E.U8 desc[UR18][R24.64+0xb9], R7 ;  /* 0x0000b9071800d986 */ /* 0x0003e2000c101112 */
[----:B------:R-:W-:Y:S01]  /*daf0*/  FMUL R3, R3, UR20 ;  /* 0x0000001403037c20 */ /* 0x000fe20008400000 */
[----:B---3--:R-:W-:Y:S01]  /*db00*/  F2FP.SATFINITE.E5M2.F32.PACK_AB_MERGE_C R11, RZ, R6, RZ ;  /* 0x00000006ff0b723e */ /* 0x008fe200048060ff */
[----:B------:R-:W-:Y:S01]  /*db10*/  FMUL R0, R0, UR20 ;  /* 0x0000001400007c20 */ /* 0x000fe20008400000 */
[----:B------:R-:W3:Y:S01]  /*db20*/  LDL.LU R221, [R1+0x18] ;  /* 0x0000180001dd7983 */ /* 0x000ee20000300800 */
[----:B------:R-:W-:Y:S01]  /*db30*/  ISETP.LT.OR P5, PT, R35, 0xc2, !P2 ;  /* 0x000000c22300780c */ /* 0x000fe200057a1670 */
[----:B------:R-:W-:Y:S01]  /*db40*/  FMUL R4, R4, UR20 ;  /* 0x0000001404047c20 */ /* 0x000fe20008400000 */
[----:B0-----:R-:W-:Y:S01]  /*db50*/  F2FP.SATFINITE.E5M2.F32.PACK_AB_MERGE_C R13, RZ, R3, RZ ;  /* 0x00000003ff0d723e */ /* 0x001fe200048060ff */
[----:B------:R0:W-:Y:S01]  /*db60*/  @!P6 STG.E.U8 desc[UR18][R26.64+0xb9], R5 ;  /* 0x0000b9051a00e986 */ /* 0x0001e2000c101112 */
[----:B-1----:R-:W-:Y:S01]  /*db70*/  F2FP.SATFINITE.E5M2.F32.PACK_AB_MERGE_C R7, RZ, R2, RZ ;  /* 0x00000002ff07723e */ /* 0x002fe200048060ff */
[----:B----4-:R-:W-:-:S02]  /*db80*/  FMUL R2, R225, UR20 ;  /* 0x00000014e1027c20 */ /* 0x010fc40008400000 */
[----:B------:R1:W-:Y:S01]  /*db90*/  @!P4 STG.E.U8 desc[UR18][R26.64+0xb8], R11 ;  /* 0x0000b80b1a00c986 */ /* 0x0003e2000c101112 */
[----:B--2---:R-:W-:Y:S01]  /*dba0*/  FMUL R3, R224, UR20 ;  /* 0x00000014e0037c20 */ /* 0x004fe20008400000 */
[----:B------:R-:W-:Y:S02]  /*dbb0*/  ISETP.LT.OR P4, PT, R35, 0xc1, !P2 ;  /* 0x000000c12300780c */ /* 0x000fe40005781670 */
[----:B------:R-:W2:Y:S01]  /*dbc0*/  LDL.LU R225, [R1+0x1c] ;  /* 0x00001c0001e17983 */ /* 0x000ea20000300800 */
[----:B------:R-:W-:Y:S02]  /*dbd0*/  F2FP.SATFINITE.E5M2.F32.PACK_AB_MERGE_C R9, RZ, R4, RZ ;  /* 0x00000004ff09723e */ /* 0x000fe400048060ff */
[----:B0-----:R-:W-:Y:S01]  /*dbe0*/  F2FP.SATFINITE.E5M2.F32.PACK_AB_MERGE_C R5, RZ, R0, RZ ;  /* 0x00000000ff05723e */ /* 0x001fe200048060ff */
[----:B------:R-:W4:Y:S01]  /*dbf0*/  LDL.LU R224, [R1+0x20] ;  /* 0x0000200001e07983 */ /* 0x000f220000300800 */
[----:B------:R-:W-:Y:S01]  /*dc00*/  FMUL R0, R227, UR20 ;  /* 0x00000014e3007c20 */ /* 0x000fe20008400000 */
[----:B------:R-:W-:-:S02]  /*dc10*/  ISETP.LT.OR P6, PT, R35, 0xc1, !P1 ;  /* 0x000000c12300780c */ /* 0x000fc40004fc1670 */
[----:B-1----:R-:W-:Y:S01]  /*dc20*/  F2FP.SATFINITE.E5M2.F32.PACK_AB_MERGE_C R11, RZ, R2, RZ ;  /* 0x00000002ff0b723e */ /* 0x002fe200048060ff */
[----:B------:R-:W4:Y:S01]  /*dc30*/  LDL.LU R227, [R1+0x24] ;  /* 0x0000240001e37983 */ /* 0x000f220000300800 */
[----:B------:R-:W-:-:S03]  /*dc40*/  FMUL R2, R226, UR20 ;  /* 0x00000014e2027c20 */ /* 0x000fc60008400000 */
[----:B------:R-:W4:Y:S04]  /*dc50*/  LDL.LU R226, [R1+0x28] ;  /* 0x0000280001e27983 */ /* 0x000f280000300800 */
[----:B------:R-:W-:Y:S01]  /*dc60*/  @!P5 STG.E.U8 desc[UR18][R24.64+0xc1], R13 ;  /* 0x0000c10d1800d986 */ /* 0x000fe2000c101112 */
[----:B------:R-:W-:-:S03]  /*dc70*/  ISETP.LT.OR P5, PT, R35, 0xc2, !P1 ;  /* 0x000000c22300780c */ /* 0x000fc60004fa1670 */
[----:B------:R0:W-:Y:S01]  /*dc80*/  @!P4 STG.E.U8 desc[UR18][R24.64+0xc0], R9 ;  /* 0x0000c0091800c986 */ /* 0x0001e2000c101112 */
[----:B------:R-:W-:-:S03]  /*dc90*/  ISETP.LT.OR P4, PT, R35, 0xc9, !P2 ;  /* 0x000000c92300780c */ /* 0x000fc60005781670 */
[----:B------:R1:W-:Y:S01]  /*dca0*/  @!P6 STG.E.U8 desc[UR18][R26.64+0xc0], R7 ;  /* 0x0000c0071a00e986 */ /* 0x0003e2000c101112 */
[----:B------:R-:W-:-:S03]  /*dcb0*/  ISETP.LT.OR P6, PT, R35, 0xca, !P2 ;  /* 0x000000ca2300780c */ /* 0x000fc600057c1670 */
[----:B------:R-:W4:Y:S04]  /*dcc0*/  LDL.LU R220, [R1+0x2c] ;  /* 0x00002c0001dc7983 */ /* 0x000f280000300800 */
[----:B------:R3:W-:Y:S01]  /*dcd0*/  @!P5 STG.E.U8 desc[UR18][R26.64+0xc1], R5 ;  /* 0x0000c1051a00d986 */ /* 0x0007e2000c101112 */
[----:B0-----:R-:W-:-:S03]  /*dce0*/  F2FP.SATFINITE.E5M2.F32.PACK_AB_MERGE_C R9, RZ, R3, RZ ;  /* 0x00000003ff09723e */ /* 0x001fc600048060ff */
[----:B------:R-:W-:Y:S01]  /*dcf0*/  @!P4 STG.E.U8 desc[UR18][R24.64+0xc8], R11 ;  /* 0x0000c80b1800c986 */ /* 0x000fe2000c101112 */
[----:B------:R-:W-:Y:S02]  /*dd00*/  ISETP.LT.OR P4, PT, R35, 0xc9, !P1 ;  /* 0x000000c92300780c */ /* 0x000fe40004f81670 */
[----:B-1----:R-:W-:Y:S02]  /*dd10*/  F2FP.SATFINITE.E5M2.F32.PACK_AB_MERGE_C R7, RZ, R0, RZ ;  /* 0x00000000ff07723e */ /* 0x002fe400048060ff */
[----:B------:R-:W-:Y:S01]  /*dd20*/  F2FP.SATFINITE.E5M2.F32.PACK_AB_MERGE_C R13, RZ, R2, RZ ;  /* 0x00000002ff0d723e */ /* 0x000fe200048060ff */
[----:B------:R0:W-:Y:S08]  /*dd30*/  @!P6 STG.E.U8 desc[UR18][R24.64+0xc9], R9 ;  /* 0x0000c9091800e986 */ /* 0x0001f0000c101112 */
[----:B------:R1:W-:Y:S01]  /*dd40*/  @!P4 STG.E.U8 desc[UR18][R26.64+0xc8], R7 ;  /* 0x0000c8071a00c986 */ /* 0x0003e2000c101112 */
[----:B------:R-:W-:Y:S01]  /*dd50*/  FMUL R0, R223, UR20 ;  /* 0x00000014df007c20 */ /* 0x000fe20008400000 */
[----:B------:R-:W-:-:S02]  /*dd60*/  FMUL R3, R222, UR20 ;  /* 0x00000014de037c20 */ /* 0x000fc40008400000 */
[----:B------:R-:W4:Y:S03]  /*dd70*/  LDL.LU R222, [R1+0x30] ;  /* 0x0000300001de7983 */ /* 0x000f260000300800 */
[----:B---3--:R-:W-:Y:S01]  /*dd80*/  F2FP.SATFINITE.E5M2.F32.PACK_AB_MERGE_C R5, RZ, R3, RZ ;  /* 0x00000003ff05723e */ /* 0x008fe200048060ff */
[----:B------:R-:W3:Y:S01]  /*dd90*/  LDL.LU R223, [R1+0x34] ;  /* 0x0000340001df7983 */ /* 0x000ee20000300800 */
[----:B------:R-:W-:Y:S01]  /*dda0*/  FMUL R2, R221, UR20 ;  /* 0x00000014dd027c20 */ /* 0x000fe20008400000 */
[----:B0-----:R-:W-:-:S04]  /*ddb0*/  F2FP.SATFINITE.E5M2.F32.PACK_AB_MERGE_C R9, RZ, R0, RZ ;  /* 0x00000000ff09723e */ /* 0x001fc800048060ff */
[----:B------:R-:W-:Y:S01]  /*ddc0*/  F2FP.SATFINITE.E5M2.F32.PACK_AB_MERGE_C R11, RZ, R2, RZ ;  /* 0x00000002ff0b723e */ /* 0x000fe200048060ff */
[----:B--2---:R-:W-:Y:S02]  /*ddd0*/  FMUL R3, R225, UR20 ;  /* 0x00000014e1037c20 */ /* 0x004fe40008400000 */
[----:B------:R-:W2:Y:S01]  /*dde0*/  LDL.LU R225, [R1+0x38] ;  /* 0x0000380001e17983 */ /* 0x000ea20000300800 */
[----:B----4-:R-:W-:Y:S02]  /*ddf0*/  FMUL R0, R224, UR20 ;  /* 0x00000014e0007c20 */ /* 0x010fe40008400000 */
[----:B-1----:R-:W-:Y:S01]  /*de00*/  F2FP.SATFINITE.E5M2.F32.PACK_AB_MERGE_C R7, RZ, R3, RZ ;  /* 0x00000003ff07723e */ /* 0x002fe200048060ff */
[----:B------:R-:W4:Y:S01]  /*de10*/  LDL.LU R224, [R1+0x3c] ;  /* 0x00003c0001e07983 */ /* 0x000f220000300800 */
[----:B------:R-:W-:-:S03]  /*de20*/  FMUL R2, R227, UR20 ;  /* 0x00000014e3027c20 */ /* 0x000fc60008400000 */
[----:B------:R-:W4:Y:S01]  /*de30*/  LDL.LU R227, [R1+0x40] ;  /* 0x0000400001e37983 */ /* 0x000f220000300800 */
[----:B------:R-:W-:-:S03]  /*de40*/  FMUL R3, R226, UR20 ;  /* 0x00000014e2037c20 */ /* 0x000fc60008400000 */
[----:B------:R-:W4:Y:S01]  /*de50*/  LDL.LU R226, [R1+0x44] ;  /* 0x0000440001e27983 */ /* 0x000f220000300800 */
[C---:B------:R-:W-:Y:S02]  /*de60*/  ISETP.LT.OR P5, PT, R35.reuse, 0xca, !P1 ;  /* 0x000000ca2300780c */ /* 0x040fe40004fa1670 */
[C---:B------:R-:W-:Y:S01]  /*de70*/  ISETP.LT.OR P6, PT, R35.reuse, 0xd1, !P2 ;  /* 0x000000d12300780c */ /* 0x040fe200057c1670 */
[----:B------:R-:W4:Y:S01]  /*de80*/  LDL.LU R219, [R1+0x48] ;  /* 0x0000480001db7983 */ /* 0x000f220000300800 */
[----:B------:R-:W-:-:S03]  /*de90*/  ISETP.LT.OR P4, PT, R35, 0xd1, !P1 ;  /* 0x000000d12300780c */ /* 0x000fc60004f81670 */
[----:B------:R-:W4:Y:S04]  /*dea0*/  LDL.LU R218, [R1+0x4c] ;  /* 0x00004c0001da7983 */ /* 0x000f280000300800 */
[----:B------:R-:W4:Y:S04]  /*deb0*/  LDL.LU R221, [R1+0x50] ;  /* 0x0000500001dd7983 */ /* 0x000f280000300800 */
[----:B------:R0:W-:Y:S01]  /*dec0*/  @!P5 STG.E.U8 desc[UR18][R26.64+0xc9], R13 ;  /* 0x0000c90d1a00d986 */ /* 0x0001e2000c101112 */
[----:B------:R-:W-:-:S03]  /*ded0*/  ISETP.LT.OR P5, PT, R35, 0xd2, !P2 ;  /* 0x000000d22300780c */ /* 0x000fc600057a1670 */
[----:B------:R1:W-:Y:S01]  /*dee0*/  @!P6 STG.E.U8 desc[UR18][R24.64+0xd0], R5 ;  /* 0x0000d0051800e986 */ /* 0x0003e2000c101112 */
[----:B------:R-:W-:Y:S02]  /*def0*/  ISETP.LT.OR P6, PT, R35, 0xd2, !P1 ;  /* 0x000000d22300780c */ /* 0x000fe40004fc1670 */
[----:B0-----:R-:W-:-:S07]  /*df00*/  F2FP.SATFINITE.E5M2.F32.PACK_AB_MERGE_C R13, RZ, R2, RZ ;  /* 0x00000002ff0d723e */ /* 0x001fce00048060ff */
[----:B------:R0:W-:Y:S01]  /*df10*/  @!P5 STG.E.U8 desc[UR18][R24.64+0xd1], R9 ;  /* 0x0000d1091800d986 */ /* 0x0001e2000c101112 */
[C---:B------:R-:W-:Y:S02]  /*df20*/  ISETP.LT.OR P5, PT, R35.reuse, 0xda, !P2 ;  /* 0x000000da2300780c */ /* 0x040fe400057a1670 */
[----:B-1----:R-:W-:Y:S01]  /*df30*/  F2FP.SATFINITE.E5M2.F32.PACK_AB_MERGE_C R5, RZ, R0, RZ ;  /* 0x00000000ff05723e */ /* 0x002fe200048060ff */
[----:B------:R-:W-:Y:S01]  /*df40*/  @!P4 STG.E.U8 desc[UR18][R26.64+0xd0], R11 ;  /* 0x0000d00b1a00c986 */ /* 0x000fe2000c101112 */
[C---:B------:R-:W-:Y:S01]  /*df50*/  ISETP.LT.OR P4, PT, R35.reuse, 0xd9, !P2 ;  /* 0x000000d92300780c */ /* 0x040fe20005781670 */
[----:B------:R-:W-:Y:S02]  /*df60*/  FMUL R0, R220, UR20 ;  /* 0x00000014dc007c20 */ /* 0x000fe40008400000 */
[----:B------:R1:W-:Y:S01]  /*df70*/  @!P6 STG.E.U8 desc[UR18][R26.64+0xd1], R7 ;  /* 0x0000d1071a00e986 */ /* 0x0003e2000c101112 */
[----:B------:R-:W-:-:S03]  /*df80*/  ISETP.LT.OR P6, PT, R35, 0xd9, !P1 ;  /* 0x000000d92300780c */ /* 0x000fc60004fc1670 */
[----:B------:R-:W4:Y:S01]  /*df90*/  LDL.LU R220, [R1+0x54] ;  /* 0x0000540001dc7983 */ /* 0x000f220000300800 */
[----:B0-----:R-:W-:-:S03]  /*dfa0*/  F2FP.SATFINITE.E5M2.F32.PACK_AB_MERGE_C R9, RZ, R3, RZ ;  /* 0x00000003ff09723e */ /* 0x001fc600048060ff */
[----:B------:R-:W-:Y:S01]  /*dfb0*/  @!P5 STG.E.U8 desc[UR18][R24.64+0xd9], R13 ;  /* 0x0000d90d1800d986 */ /* 0x000fe2000c101112 */
[----:B-1----:R-:W-:-:S03]  /*dfc0*/  F2FP.SATFINITE.E5M2.F32.PACK_AB_MERGE_C R7, RZ, R0, RZ ;  /* 0x00000000ff07723e */ /* 0x002fc600048060ff */
[----:B------:R0:W-:Y:S04]  /*dfd0*/  @!P4 STG.E.U8 desc[UR18][R24.64+0xd8], R5 ;  /* 0x0000d8051800c986 */ /* 0x0001e8000c101112 */
[----:B------:R1:W-:Y:S01]  /*dfe0*/  @!P6 STG.E.U8 desc[UR18][R26.64+0xd8], R9 ;  /* 0x0000d8091a00e986 */ /* 0x0003e2000c101112 */
[----:B------:R-:W-:-:S03]  /*dff0*/  FMUL R2, R222, UR20 ;  /* 0x00000014de027c20 */ /* 0x000fc60008400000 */
[----:B------:R-:W4:Y:S01]  /*e000*/  LDL.LU R222, [R1+0x58] ;  /* 0x0000580001de7983 */ /* 0x000f220000300800 */
[----:B---3--:R-:W-:Y:S01]  /*e010*/  FMUL R3, R223, UR20 ;  /* 0x00000014df037c20 */ /* 0x008fe20008400000 */
[----:B------:R-:W-:Y:S02]  /*e020*/  F2FP.SATFINITE.E5M2.F32.PACK_AB_MERGE_C R11, RZ, R2, RZ ;  /* 0x00000002ff0b723e */ /* 0x000fe400048060ff */
[----:B------:R-:W3:Y:S02]  /*e030*/  LDL.LU R223, [R1+0x5c] ;  /* 0x00005c0001df7983 */ /* 0x000ee40000300800 */
[----:B0-----:R-:W-:Y:S01]  /*e040*/  F2FP.SATFINITE.E5M2.F32.PACK_AB_MERGE_C R5, RZ, R3, RZ ;  /* 0x00000003ff05723e */ /* 0x001fe200048060ff */
[----:B--2---:R-:W-:Y:S02]  /*e050*/  FMUL R0, R225, UR20 ;  /* 0x00000014e1007c20 */ /* 0x004fe40008400000 */
[----:B------:R-:W2:Y:S01]  /*e060*/  LDL.LU R225, [R1+0x60] ;  /* 0x0000600001e17983 */ /* 0x000ea20000300800 */
[----:B----4-:R-:W-:-:S02]  /*e070*/  FMUL R2, R224, UR20 ;  /* 0x00000014e0027c20 */ /* 0x010fc40008400000 */
[----:B-1----:R-:W-:Y:S01]  /*e080*/  F2FP.SATFINITE.E5M2.F32.PACK_AB_MERGE_C R9, RZ, R0, RZ ;  /* 0x00000000ff09723e */ /* 0x002fe200048060ff */
[----:B------:R-:W4:Y:S01]  /*e090*/  LDL.LU R224, [R1+0x64] ;  /* 0x0000640001e07983 */ /* 0x000f220000300800 */
[----:B------:R-:W-:-:S03]  /*e0a0*/  FMUL R3, R227, UR20 ;  /* 0x00000014e3037c20 */ /* 0x000fc60008400000 */
[----:B------:R-:W4:Y:S01]  /*e0b0*/  LDL.LU R227, [R1+0x68] ;  /* 0x0000680001e37983 */ /* 0x000f220000300800 */
[----:B------:R-:W-:-:S03]  /*e0c0*/  FMUL R0, R226, UR20 ;  /* 0x00000014e2007c20 */ /* 0x000fc60008400000 */
[----:B------:R-:W4:Y:S01]  /*e0d0*/  LDL.LU R226, [R1+0x6c] ;  /* 0x00006c0001e27983 */ /* 0x000f220000300800 */
[C---:B------:R-:W-:Y:S02]  /*e0e0*/  ISETP.LT.OR P5, PT, R35.reuse, 0xda, !P1 ;  /* 0x000000da2300780c */ /* 0x040fe40004fa1670 */
[C---:B------:R-:W-:Y:S02]  /*e0f0*/  ISETP.LT.OR P4, PT, R35.reuse, 0xe1, !P2 ;  /* 0x000000e12300780c */ /* 0x040fe40005781670 */
[----:B------:R-:W-:-:S09]  /*e100*/  ISETP.LT.OR P6, PT, R35, 0xe2, !P2 ;  /* 0x000000e22300780c */ /* 0x000fd200057c1670 */
[----:B------:R0:W-:Y:S01]  /*e110*/  @!P5 STG.E.U8 desc[UR18][R26.64+0xd9], R7 ;  /* 0x0000d9071a00d986 */ /* 0x0001e2000c101112 */
[----:B------:R-:W-:-:S03]  /*e120*/  ISETP.LT.OR P5, PT, R35, 0xe2, !P1 ;  /* 0x000000e22300780c */ /* 0x000fc60004fa1670 */
[----:B------:R-:W-:Y:S01]  /*e130*/  @!P4 STG.E.U8 desc[UR18][R24.64+0xe0], R11 ;  /* 0x0000e00b1800c986 */ /* 0x000fe2000c101112 */
[----:B------:R-:W-:-:S03]  /*e140*/  ISETP.LT.OR P4, PT, R35, 0xe1, !P1 ;  /* 0x000000e12300780c */ /* 0x000fc60004f81670 */
[----:B------:R1:W-:Y:S01]  /*e150*/  @!P6 STG.E.U8 desc[UR18][R24.64+0xe1], R5 ;  /* 0x0000e1051800e986 */ /* 0x0003e2000c101112 */
[----:B------:R-:W-:Y:S02]  /*e160*/  ISETP.LT.OR P6, PT, R35, 0xe9, !P2 ;  /* 0x000000e92300780c */ /* 0x000fe400057c1670 */
[----:B------:R-:W-:Y:S02]  /*e170*/  F2FP.SATFINITE.E5M2.F32.PACK_AB_MERGE_C R13, RZ, R2, RZ ;  /* 0x00000002ff0d723e */ /* 0x000fe400048060ff */
[----:B0-----:R-:W-:-:S03]  /*e180*/  F2FP.SATFINITE.E5M2.F32.PACK_AB_MERGE_C R7, RZ, R3, RZ ;  /* 0x00000003ff07723e */ /* 0x001fc600048060ff */
[----:B------:R-:W-:Y:S01]  /*e190*/  @!P5 STG.E.U8 desc[UR18][R26.64+0xe1], R13 ;  /* 0x0000e10d1a00d986 */ /* 0x000fe2000c101112 */
[----:B------:R-:W-:-:S03]  /*e1a0*/  ISETP.LT.OR P5, PT, R35, 0xea, !P2 ;  /* 0x000000ea2300780c */ /* 0x000fc600057a1670 */
[----:B------:R0:W-:Y:S01]  /*e1b0*/  @!P4 STG.E.U8 desc[UR18][R26.64+0xe0], R9 ;  /* 0x0000e0091a00c986 */ /* 0x0001e2000c101112 */
[----:B------:R-:W-:-:S03]  /*e1c0*/  ISETP.LT.OR P4, PT, R35, 0xe9, !P1 ;  /* 0x000000e92300780c */ /* 0x000fc60004f81670 */
[----:B------:R0:W-:Y:S01]  /*e1d0*/  @!P6 STG.E.U8 desc[UR18][R24.64+0xe8], R7 ;  /* 0x0000e8071800e986 */ /* 0x0001e2000c101112 */
[----:B------:R-:W-:Y:S01]  /*e1e0*/  ISETP.LT.OR P6, PT, R35, 0xea, !P1 ;  /* 0x000000ea2300780c */ /* 0x000fe20004fc1670 */
[----:B------:R-:W-:Y:S01]  /*e1f0*/  FMUL R2, R219, UR20 ;  /* 0x00000014db027c20 */ /* 0x000fe20008400000 */
[----:B------:R-:W-:Y:S01]  /*e200*/  FMUL R3, R218, UR20 ;  /* 0x00000014da037c20 */ /* 0x000fe20008400000 */
[----:B-1----:R-:W-:-:S03]  /*e210*/  F2FP.SATFINITE.E5M2.F32.PACK_AB_MERGE_C R5, RZ, R0, RZ ;  /* 0x00000000ff05723e */ /* 0x002fc600048060ff */
[----:B------:R-:W-:Y:S02]  /*e220*/  F2FP.SATFINITE.E5M2.F32.PACK_AB_MERGE_C R11, RZ, R2, RZ ;  /* 0x00000002ff0b723e */ /* 0x000fe400048060ff */
[----:B0-----:R-:W-:Y:S01]  /*e230*/  F2FP.SATFINITE.E5M2.F32.PACK_AB_MERGE_C R9, RZ, R3, RZ ;  /* 0x00000003ff09723e */ /* 0x001fe200048060ff */
[----:B------:R-:W-:Y:S01]  /*e240*/  @!P5 STG.E.U8 desc[UR18][R24.64+0xe9], R5 ;  /* 0x0000e9051800d986 */ /* 0x000fe2000c101112 */
[----:B------:R-:W-:-:S03]  /*e250*/  ISETP.LT.OR P5, PT, R35, 0xf2, !P2 ;  /* 0x000000f22300780c */ /* 0x000fc600057a1670 */
[----:B------:R-:W-:Y:S01]  /*e260*/  @!P4 STG.E.U8 desc[UR18][R26.64+0xe8], R11 ;  /* 0x0000e80b1a00c986 */ /* 0x000fe2000c101112 */
[----:B------:R-:W-:-:S03]  /*e270*/  ISETP.LT.OR P4, PT, R35, 0xf1, !P2 ;  /* 0x000000f12300780c */ /* 0x000fc60005781670 */
[----:B------:R-:W-:Y:S01]  /*e280*/  @!P6 STG.E.U8 desc[UR18][R26.64+0xe9], R9 ;  /* 0x0000e9091a00e986 */ /* 0x000fe2000c101112 */
[----:B------:R-:W-:Y:S01]  /*e290*/  ISETP.LT.OR P6, PT, R35, 0xf1, !P1 ;  /* 0x000000f12300780c */ /* 0x000fe20004fc1670 */
[----:B------:R-:W-:Y:S01]  /*e2a0*/  FMUL R0, R221, UR20 ;  /* 0x00000014dd007c20 */ /* 0x000fe20008400000 */
[----:B------:R-:W-:-:S04]  /*e2b0*/  FMUL R2, R220, UR20 ;  /* 0x00000014dc027c20 */ /* 0x000fc80008400000 */
[----:B------:R-:W-:Y:S02]  /*e2c0*/  F2FP.SATFINITE.E5M2.F32.PACK_AB_MERGE_C R7, RZ, R0, RZ ;  /* 0x00000000ff07723e */ /* 0x000fe400048060ff */
[----:B------:R-:W-:-:S03]  /*e2d0*/  F2FP.SATFINITE.E5M2.F32.PACK_AB_MERGE_C R13, RZ, R2, RZ ;  /* 0x00000002ff0d723e */ /* 0x000fc600048060ff */
[----:B------:R0:W-:Y:S01]  /*e2e0*/  @!P4 STG.E.U8 desc[UR18][R24.64+0xf0], R7 ;  /* 0x0000f0071800c986 */ /* 0x0001e2000c101112 */
[----:B------:R-:W-:-:S03]  /*e2f0*/  ISETP.LT.OR P4, PT, R35, 0xf2, !P1 ;  /* 0x000000f22300780c */ /* 0x000fc60004f81670 */
[----:B------:R1:W-:Y:S01]  /*e300*/  @!P5 STG.E.U8 desc[UR18][R24.64+0xf1], R13 ;  /* 0x0000f10d1800d986 */ /* 0x0003e2000c101112 */
[C---:B------:R-:W-:Y:S02]  /*e310*/  ISETP.LT.OR P5, PT, R35.reuse, 0xf9, !P2 ;  /* 0x000000f92300780c */ /* 0x040fe400057a1670 */
[----:B------:R-:W-:Y:S01]  /*e320*/  ISETP.LT.OR P2, PT, R35, 0xfa, !P2 ;  /* 0x000000fa2300780c */ /* 0x000fe20005741670 */
[----:B------:R-:W-:-:S05]  /*e330*/  FMUL R3, R222, UR20 ;  /* 0x00000014de037c20 */ /* 0x000fca0008400000 */
[----:B------:R-:W-:Y:S01]  /*e340*/  F2FP.SATFINITE.E5M2.F32.PACK_AB_MERGE_C R15, RZ, R3, RZ ;  /* 0x00000003ff0f723e */ /* 0x000fe200048060ff */
[----:B---3--:R-:W-:-:S04]  /*e350*/  FMUL R0, R223, UR20 ;  /* 0x00000014df007c20 */ /* 0x008fc80008400000 */
[----:B------:R1:W-:Y:S01]  /*e360*/  @!P6 STG.E.U8 desc[UR18][R26.64+0xf0], R15 ;  /* 0x0000f00f1a00e986 */ /* 0x0003e2000c101112 */
[C---:B------:R-:W-:Y:S02]  /*e370*/  ISETP.LT.OR P6, PT, R35.reuse, 0xf9, !P1 ;  /* 0x000000f92300780c */ /* 0x040fe40004fc1670 */
[----:B------:R-:W-:Y:S02]  /*e380*/  ISETP.LT.OR P1, PT, R35, 0xfa, !P1 ;  /* 0x000000fa2300780c */ /* 0x000fe40004f21670 */
[----:B0-----:R-:W-:Y:S01]  /*e390*/  F2FP.SATFINITE.E5M2.F32.PACK_AB_MERGE_C R7, RZ, R0, RZ ;  /* 0x00000000ff07723e */ /* 0x001fe200048060ff */
[----:B--2---:R-:W-:Y:S01]  /*e3a0*/  FMUL R2, R225, UR20 ;  /* 0x00000014e1027c20 */ /* 0x004fe20008400000 */
[----:B----4-:R-:W-:-:S04]  /*e3b0*/  FMUL R3, R224, UR20 ;  /* 0x00000014e0037c20 */ /* 0x010fc80008400000 */
[----:B------:R-:W-:Y:S01]  /*e3c0*/  F2FP.SATFINITE.E5M2.F32.PACK_AB_MERGE_C R9, RZ, R2, RZ ;  /* 0x00000002ff09723e */ /* 0x000fe200048060ff */
[----:B------:R-:W-:Y:S01]  /*e3d0*/  FMUL R4, R227, UR20 ;  /* 0x00000014e3047c20 */ /* 0x000fe20008400000 */
[----:B------:R-:W-:Y:S01]  /*e3e0*/  FMUL R5, R226, UR20 ;  /* 0x00000014e2057c20 */ /* 0x000fe20008400000 */
[----:B------:R-:W-:-:S03]  /*e3f0*/  F2FP.SATFINITE.E5M2.F32.PACK_AB_MERGE_C R3, RZ, R3, RZ ;  /* 0x00000003ff03723e */ /* 0x000fc600048060ff */
[----:B------:R-:W-:Y:S02]  /*e400*/  F2FP.SATFINITE.E5M2.F32.PACK_AB_MERGE_C R11, RZ, R4, RZ ;  /* 0x00000004ff0b723e */ /* 0x000fe400048060ff */
[----:B------:R-:W-:Y:S01]  /*e410*/  F2FP.SATFINITE.E5M2.F32.PACK_AB_MERGE_C R5, RZ, R5, RZ ;  /* 0x00000005ff05723e */ /* 0x000fe200048060ff */
[----:B------:R1:W-:Y:S04]  /*e420*/  @!P4 STG.E.U8 desc[UR18][R26.64+0xf1], R7 ;  /* 0x0000f1071a00c986 */ /* 0x0003e8000c101112 */
[----:B------:R1:W-:Y:S04]  /*e430*/  @!P5 STG.E.U8 desc[UR18][R24.64+0xf8], R9 ;  /* 0x0000f8091800d986 */ /* 0x0003e8000c101112 */
[----:B------:R1:W-:Y:S04]  /*e440*/  @!P2 STG.E.U8 desc[UR18][R24.64+0xf9], R3 ;  /* 0x0000f9031800a986 */ /* 0x0003e8000c101112 */
[----:B------:R1:W-:Y:S04]  /*e450*/  @!P6 STG.E.U8 desc[UR18][R26.64+0xf8], R11 ;  /* 0x0000f80b1a00e986 */ /* 0x0003e8000c101112 */
[----:B------:R1:W-:Y:S02]  /*e460*/  @!P1 STG.E.U8 desc[UR18][R26.64+0xf9], R5 ;  /* 0x0000f9051a009986 */ /* 0x0003e4000c101112 */
.L_x_293:
[----:B------:R-:W-:Y:S05]  /*e470*/  BSYNC B0 ;  /* 0x0000000000007941 */ /* 0x000fea0003800000 */
.L_x_35:
[----:B01---5:R-:W2:Y:S04]  /*e480*/  LDL.LU R3, [R1+0x74] ;  /* 0x0000740001037983 */ /* 0x023ea80000300800 */
[----:B------:R-:W2:Y:S01]  /*e490*/  LDL.LU R2, [R1+0x78] ;  /* 0x0000780001027983 */ /* 0x000ea20000300800 */
[----:B------:R-:W-:Y:S01]  /*e4a0*/  ULDC UR6, c[0x0][0xc] ;  /* 0x0000030000067ab9 */ /* 0x000fe20000000800 */
[----:B------:R-:W-:Y:S01]  /*e4b0*/  ULDC UR7, c[0x0][0x10] ;  /* 0x0000040000077ab9 */ /* 0x000fe20000000800 */
[----:B------:R-:W2:Y:S01]  /*e4c0*/  LDC R5, c[0x0][0x14] ;  /* 0x00000500ff057b82 */ /* 0x000ea20000000800 */
[----:B------:R-:W-:Y:S01]  /*e4d0*/  UIMAD.WIDE.U32 UR6, UR6, UR7, URZ ;  /* 0x00000007060672a5 */ /* 0x000fe2000f8e003f */
[----:B------:R-:W-:Y:S01]  /*e4e0*/  PRMT R0, RZ, 0x7610, R0 ;  /* 0x00007610ff007816 */ /* 0x000fe20000000000 */
[----:B------:R-:W-:-:S04]  /*e4f0*/  UMOV UR22, 0xffffffff ;  /* 0xffffffff00167882 */ /* 0x000fc80000000000 */
[----:B--2---:R-:W-:-:S04]  /*e500*/  IMAD.WIDE.U32 R2, R5, UR6, R2 ;  /* 0x0000000605027c25 */ /* 0x004fc8000f8e0002 */
[----:B------:R-:W-:Y:S01]  /*e510*/  IMAD R5, R5, UR7, RZ ;  /* 0x0000000705057c24 */ /* 0x000fe2000f8e02ff */
[----:B------:R-:W-:Y:S01]  /*e520*/  ULDC.64 UR6, c[0x0][0x650] ;  /* 0x0001940000067ab9 */ /* 0x000fe20000000a00 */
[----:B------:R-:W-:Y:S01]  /*e530*/  IMAD.MOV.U32 R19, RZ, RZ, R2 ;  /* 0x000000ffff137224 */ /* 0x000fe200078e0002 */
[----:B------:R-:W-:Y:S01]  /*e540*/  ISETP.GE.U32.AND P1, PT, R2, UR6, PT ;  /* 0x0000000602007c0c */ /* 0x000fe2000bf26070 */
[----:B------:R-:W-:Y:S02]  /*e550*/  IMAD.IADD R22, R3, 0x1, R5 ;  /* 0x0000000103167824 */ /* 0x000fe400078e0205 */
[----:B------:R-:W-:-:S03]  /*e560*/  IMAD.MOV.U32 R2, RZ, RZ, -0x1 ;  /* 0xffffffffff027424 */ /* 0x000fc600078e00ff */
[----:B------:R0:W-:Y:S01]  /*e570*/  STL [R1+0x74], R22 ;  /* 0x0000741601007387 */ /* 0x0001e20000100800 */
[----:B------:R-:W-:-:S03]  /*e580*/  ISETP.GE.U32.AND.EX P1, PT, R22, UR7, PT, P1 ;  /* 0x0000000716007c0c */ /* 0x000fc6000bf26110 */
[----:B------:R0:W-:Y:S04]  /*e590*/  STL [R1+0x78], R19 ;  /* 0x0000781301007387 */ /* 0x0001e80000100800 */
[----:B------:R0:W-:Y:S06]  /*e5a0*/  STL [R1+0x7c], R2 ;  /* 0x00007c0201007387 */ /* 0x0001ec0000100800 */
[----:B------:R-:W-:Y:S05]  /*e5b0*/  @P1 BRA `(.L_x_294) ;  /* 0x00000004006c1947 */ /* 0x000fea0003800000 */
[----:B------:R-:W1:Y:S01]  /*e5c0*/  S2R R14, SR_CTAID.X ;  /* 0x00000000000e7919 */ /* 0x000e620000002500 */
[----:B------:R-:W2:Y:S01]  /*e5d0*/  LDC.64 R8, c[0x0][0x628] ;  /* 0x00018a00ff087b82 */ /* 0x000ea20000000a00 */
[----:B------:R-:W-:Y:S01]  /*e5e0*/  ULDC UR6, c[0x0][0x150] ;  /* 0x0000540000067ab9 */ /* 0x000fe20000000800 */
[----:B------:R-:W-:Y:S01]  /*e5f0*/  IMAD.MOV.U32 R6, RZ, RZ, R19 ;  /* 0x000000ffff067224 */ /* 0x000fe200078e0013 */
[----:B------:R-:W0:Y:S01]  /*e600*/  S2R R16, SR_CTAID.Y ;  /* 0x0000000000107919 */ /* 0x000e220000002600 */
[----:B------:R-:W-:-:S04]  /*e610*/  IMAD.MOV.U32 R7, RZ, RZ, R22 ;  /* 0x000000ffff077224 */ /* 0x000fc800078e0016 */
[----:B------:R-:W0:Y:S08]  /*e620*/  LDC R17, c[0x0][0x144] ;  /* 0x00005100ff117b82 */ /* 0x000e300000000800 */
[----:B------:R-:W0:Y:S08]  /*e630*/  LDC R10, c[0x0][0x630] ;  /* 0x00018c00ff0a7b82 */ /* 0x000e300000000800 */
[----:B------:R-:W0:Y:S01]  /*e640*/  LDC.64 R12, c[0x0][0x620] ;  /* 0x00018800ff0c7b82 */ /* 0x000e220000000a00 */
[----:B--2---:R-:W-:-:S04]  /*e650*/  ISETP.NE.U32.AND P1, PT, R8, RZ, PT ;  /* 0x000000ff0800720c */ /* 0x004fc80003f25070 */
[----:B------:R-:W-:Y:S02]  /*e660*/  ISETP.NE.AND.EX P1, PT, R9, RZ, PT, P1 ;  /* 0x000000ff0900720c */ /* 0x000fe40003f25310 */
[----:B-1----:R-:W-:-:S05]  /*e670*/  I2FP.F32.U32 R0, R14 ;  /* 0x0000000e00007245 */ /* 0x002fca0000201000 */
[----:B------:R-:W-:-:S04]  /*e680*/  FMUL R0, R0, UR6 ;  /* 0x0000000600007c20 */ /* 0x000fc80008400000 */
[----:B------:R1:W2:Y:S02]  /*e690*/  F2I.U32.TRUNC.NTZ R15, R0 ;  /* 0x00000000000f7305 */ /* 0x0002a4000020f000 */
[----:B------:R-:W-:Y:S05]  /*e6a0*/  @!P1 BRA `(.L_x_295) ;  /* 0x0000000000289947 */ /* 0x000fea0003800000 */
[----:B-1----:R-:W1:Y:S02]  /*e6b0*/  LDC R0, c[0x0][0x634] ;  /* 0x00018d00ff007b82 */ /* 0x002e640000000800 */
[----:B-1----:R-:W-:-:S05]  /*e6c0*/  IADD3 R7, P1, R19, R0, RZ ;  /* 0x0000000013077210 */ /* 0x002fca0007f3e0ff */
[----:B------:R-:W-:-:S04]  /*e6d0*/  IMAD.X R11, RZ, RZ, R22, P1 ;  /* 0x000000ffff0b7224 */ /* 0x000fc800008e0616 */
[----:B0-----:R-:W-:-:S04]  /*e6e0*/  IMAD.WIDE.U32 R2, R11, R8, RZ ;  /* 0x000000080b027225 */ /* 0x001fc800078e00ff */
[----:B------:R-:W-:-:S04]  /*e6f0*/  IMAD.WIDE.U32 R4, P1, R7, R9, R2 ;  /* 0x0000000907047225 */ /* 0x000fc80007820002 */
[----:B------:R-:W-:-:S04]  /*e700*/  IMAD.WIDE.U32 R2, R7, R8, RZ ;  /* 0x0000000807027225 */ /* 0x000fc800078e00ff */
[----:B------:R-:W-:Y:S01]  /*e710*/  IMAD.X R7, RZ, RZ, RZ, P1 ;  /* 0x000000ffff077224 */ /* 0x000fe200008e06ff */
[----:B------:R-:W-:Y:S01]  /*e720*/  IADD3 RZ, P1, R3, R4, RZ ;  /* 0x0000000403ff7210 */ /* 0x000fe20007f3e0ff */
[----:B------:R-:W-:-:S04]  /*e730*/  IMAD.MOV.U32 R6, RZ, RZ, R5 ;  /* 0x000000ffff067224 */ /* 0x000fc800078e0005 */
[----:B------:R-:W-:-:S08]  /*e740*/  IMAD.WIDE.U32.X R6, R11, R9, R6, P1 ;  /* 0x000000090b067225 */ /* 0x000fd000008e0406 */
.L_x_295:
[-CC-:B0---4-:R-:W-:Y:S01]  /*e750*/  SHF.R.U64 R24, R6, R10.reuse, R7.reuse ;  /* 0x0000000a06187219 */ /* 0x191fe20000001207 */
[----:B------:R-:W0:Y:S01]  /*e760*/  LDC.64 R20, c[0x0][0x640] ;  /* 0x00019000ff147b82 */ /* 0x000e220000000a00 */
[----:B-1----:R-:W-:Y:S01]  /*e770*/  SHF.R.U32.HI R0, RZ, R10, R7 ;  /* 0x0000000aff007219 */ /* 0x002fe20000011607 */
[----:B------:R-:W-:Y:S01]  /*e780*/  IMAD.MOV.U32 R2, RZ, RZ, R19 ;  /* 0x000000ffff027224 */ /* 0x000fe200078e0013 */
[----:B------:R-:W-:Y:S01]  /*e790*/  IADD3 R5, P1, RZ, -R24, RZ ;  /* 0x80000018ff057210 */ /* 0x000fe20007f3e0ff */
[----:B--2---:R-:W-:Y:S01]  /*e7a0*/  IMAD.MOV R15, RZ, RZ, -R15 ;  /* 0x000000ffff0f7224 */ /* 0x004fe200078e0a0f */
[----:B------:R-:W-:Y:S01]  /*e7b0*/  ULDC UR6, c[0x0][0x154] ;  /* 0x0000550000067ab9 */ /* 0x000fe20000000800 */
[----:B------:R-:W-:Y:S02]  /*e7c0*/  IMAD.MOV.U32 R7, RZ, RZ, 0x1 ;  /* 0x00000001ff077424 */ /* 0x000fe400078e00ff */
[----:B------:R-:W1:Y:S01]  /*e7d0*/  LDC R4, c[0x0][0x618] ;  /* 0x00018600ff047b82 */ /* 0x000e620000000800 */
[----:B------:R-:W-:-:S02]  /*e7e0*/  IMAD.X R3, RZ, RZ, ~R0, P1 ;  /* 0x000000ffff037224 */ /* 0x000fc400008e0e00 */
[----:B------:R-:W-:Y:S02]  /*e7f0*/  IMAD R15, R17, R15, R14 ;  /* 0x0000000f110f7224 */ /* 0x000fe400078e020e */
[-C--:B------:R-:W-:Y:S02]  /*e800*/  IMAD R0, R3, R12.reuse, RZ ;  /* 0x0000000c03007224 */ /* 0x080fe400078e02ff */
[----:B------:R-:W-:Y:S01]  /*e810*/  IMAD.MOV.U32 R3, RZ, RZ, R22 ;  /* 0x000000ffff037224 */ /* 0x000fe200078e0016 */
[----:B------:R-:W2:Y:S01]  /*e820*/  LDC R6, c[0x0][0x608] ;  /* 0x00018200ff067b82 */ /* 0x000ea20000000800 */
[----:B------:R-:W-:-:S04]  /*e830*/  IMAD.WIDE.U32 R2, R5, R12, R2 ;  /* 0x0000000c05027225 */ /* 0x000fc800078e0002 */
[----:B------:R-:W-:-:S03]  /*e840*/  IMAD R5, R5, R13, R0 ;  /* 0x0000000d05057224 */ /* 0x000fc600078e0200 */
[----:B------:R-:W4:Y:S01]  /*e850*/  LDC R18, c[0x0][0x658] ;  /* 0x00019600ff127b82 */ /* 0x000f220000000800 */
[----:B------:R-:W-:Y:S01]  /*e860*/  I2FP.F32.U32 R0, R16 ;  /* 0x0000001000007245 */ /* 0x000fe20000201000 */
[----:B------:R-:W-:Y:S01]  /*e870*/  IMAD.IADD R3, R3, 0x1, R5 ;  /* 0x0000000103037824 */ /* 0x000fe200078e0205 */
[----:B0-----:R-:W-:Y:S01]  /*e880*/  ISETP.NE.U32.AND P1, PT, R20, RZ, PT ;  /* 0x000000ff1400720c */ /* 0x001fe20003f25070 */
[----:B------:R-:W-:Y:S02]  /*e890*/  IMAD.MOV.U32 R5, RZ, RZ, -0x1 ;  /* 0xffffffffff057424 */ /* 0x000fe400078e00ff */
[----:B------:R-:W-:Y:S02]  /*e8a0*/  FMUL R0, R0, UR6 ;  /* 0x0000000600007c20 */ /* 0x000fe40008400000 */
[----:B------:R-:W0:Y:S01]  /*e8b0*/  LDC R13, c[0x0][0x148] ;  /* 0x00005200ff0d7b82 */ /* 0x000e220000000800 */
[----:B-1----:R-:W-:Y:S01]  /*e8c0*/  SHF.R.U64 R10, R2, R4, R3 ;  /* 0x00000004020a7219 */ /* 0x002fe20000001203 */
[----:B------:R1:W0:Y:S01]  /*e8d0*/  F2I.U32.TRUNC.NTZ R12, R0 ;  /* 0x00000000000c7305 */ /* 0x000222000020f000 */
[----:B------:R-:W-:-:S02]  /*e8e0*/  ISETP.NE.AND.EX P1, PT, R21, RZ, PT, P1 ;  /* 0x000000ff1500720c */ /* 0x000fc40003f25310 */
[----:B------:R-:W-:-:S03]  /*e8f0*/  SHF.R.U32.HI R3, RZ, R4, R3 ;  /* 0x00000004ff037219 */ /* 0x000fc60000011603 */
[----:B------:R-:W0:Y:S01]  /*e900*/  LDC R14, c[0x0][0x600] ;  /* 0x00018000ff0e7b82 */ /* 0x000e220000000800 */
[-CC-:B--2---:R-:W-:Y:S02]  /*e910*/  SHF.R.U64 R8, R10, R6.reuse, R3.reuse ;  /* 0x000000060a087219 */ /* 0x184fe40000001203 */
[----:B------:R-:W-:-:S05]  /*e920*/  SHF.R.U32.HI R3, RZ, R6, R3 ;  /* 0x00000006ff037219 */ /* 0x000fca0000011603 */
[----:B------:R-:W2:Y:S01]  /*e930*/  LDC R19, c[0x0][0x648] ;  /* 0x00019200ff137b82 */ /* 0x000ea20000000800 */
[-CC-:B----4-:R-:W-:Y:S02]  /*e940*/  SHF.R.U64 R11, R8, R18.reuse, R3.reuse ;  /* 0x00000012080b7219 */ /* 0x190fe40000001203 */
[-C--:B------:R-:W-:Y:S02]  /*e950*/  SHF.L.U32 R5, R5, R18.reuse, RZ ;  /* 0x0000001205057219 */ /* 0x080fe400000006ff */
[-C--:B------:R-:W-:Y:S01]  /*e960*/  SHF.R.U32.HI R3, RZ, R18.reuse, R3 ;  /* 0x00000012ff037219 */ /* 0x080fe20000011603 */
[----:B------:R-:W-:Y:S01]  /*e970*/  IMAD.MOV.U32 R2, RZ, RZ, R11 ;  /* 0x000000ffff027224 */ /* 0x000fe200078e000b */
[----:B------:R-:W-:Y:S01]  /*e980*/  SHF.L.U32 R34, R7, R18, RZ ;  /* 0x0000001207227219 */ /* 0x000fe200000006ff */
[----:B------:R-:W4:Y:S01]  /*e990*/  LDC R22, c[0x0][0x638] ;  /* 0x00018e00ff167b82 */ /* 0x000f220000000800 */
[----:B------:R-:W-:-:S07]  /*e9a0*/  LOP3.LUT R17, RZ, R5, RZ, 0x33, !PT ;  /* 0x00000005ff117212 */ /* 0x000fce00078e33ff */
[----:B------:R-:W0:Y:S01]  /*e9b0*/  LDC R23, c[0x0][0x610] ;  /* 0x00018400ff177b82 */ /* 0x000e220000000800 */
[----:B-1----:R-:W-:Y:S05]  /*e9c0*/  @!P1 BRA `(.L_x_296) ;  /* 0x0000000000289947 */ /* 0x002fea0003800000 */
[----:B------:R-:W1:Y:S02]  /*e9d0*/  LDC R0, c[0x0][0x64c] ;  /* 0x00019300ff007b82 */ /* 0x000e640000000800 */
[----:B-1----:R-:W-:-:S05]  /*e9e0*/  IADD3 R7, P1, R11, R0, RZ ;  /* 0x000000000b077210 */ /* 0x002fca0007f3e0ff */
        /* <DEDUP_REMOVED lines=8> */
.L_x_296:
[----:B--2---:R-:W-:Y:S01]  /*ea70*/  SHF.R.U64 R0, R2, R19, R3 ;  /* 0x0000001302007219 */ /* 0x004fe20000001203 */
[----:B0-----:R-:W-:Y:S01]  /*ea80*/  VIADD R3, R14, 0xffffffff ;  /* 0xffffffff0e037836 */ /* 0x001fe20000000000 */
[----:B------:R-:W-:Y:S01]  /*ea90*/  LOP3.LUT R5, R8, R17, RZ, 0xc0, !PT ;  /* 0x0000001108057212 */ /* 0x000fe200078ec0ff */
[----:B------:R-:W-:Y:S01]  /*eaa0*/  IMAD.MOV R12, RZ, RZ, -R12 ;  /* 0x000000ffff0c7224 */ /* 0x000fe200078e0a0c */
[----:B------:R-:W-:Y:S01]  /*eab0*/  R2UR UR22, R24 ;  /* 0x00000000181672ca */ /* 0x000fe200000e0000 */
[----:B------:R-:W-:Y:S01]  /*eac0*/  IMAD.MOV R2, RZ, RZ, -R0 ;  /* 0x000000ffff027224 */ /* 0x000fe200078e0a00 */
[----:B------:R-:W-:Y:S01]  /*ead0*/  LOP3.LUT R3, R10, R3, RZ, 0xc0, !PT ;  /* 0x000000030a037212 */ /* 0x000fe200078ec0ff */
[----:B------:R-:W-:Y:S02]  /*eae0*/  IMAD R34, R34, R0, R5 ;  /* 0x0000000022227224 */ /* 0x000fe400078e0205 */
[----:B------:R-:W-:Y:S02]  /*eaf0*/  @P3 IMAD R15, R13, R12, R16 ;  /* 0x0000000c0d0f3224 */ /* 0x000fe400078e0210 */
[----:B----4-:R-:W-:-:S02]  /*eb00*/  IMAD R0, R2, R22, R11 ;  /* 0x0000001602007224 */ /* 0x010fc400078e020b */
[----:B------:R-:W-:Y:S02]  /*eb10*/  IMAD R34, R34, R23, R15 ;  /* 0x0000001722227224 */ /* 0x000fe400078e020f */
[----:B------:R-:W-:Y:S02]  /*eb20*/  IMAD R3, R0, R14, R3 ;  /* 0x0000000e00037224 */ /* 0x000fe400078e0203 */
[----:B------:R-:W-:-:S03]  /*eb30*/  IMAD.MOV.U32 R0, RZ, RZ, 0x1 ;  /* 0x00000001ff007424 */ /* 0x000fc600078e00ff */
[----:B------:R-:W-:Y:S02]  /*eb40*/  SEL R2, R3, R34, !P3 ;  /* 0x0000002203027207 */ /* 0x000fe40005800000 */
[----:B------:R-:W-:-:S03]  /*eb50*/  SEL R34, R34, R3, !P3 ;  /* 0x0000000322227207 */ /* 0x000fc60005800000 */
[----:B------:R1:W-:Y:S04]  /*eb60*/  STL [R1+0x7c], R2 ;  /* 0x00007c0201007387 */ /* 0x0003e80000100800 */
.L_x_294:
[----:B------:R-:W-:Y:S01]  /*eb70*/  UIADD3 UR5, UR12, UR5, URZ ;  /* 0x000000050c057290 */ /* 0x000fe2000fffe03f */
[----:B------:R2:W-:Y:S01]  /*eb80*/  STL [R1+0x80], R34 ;  /* 0x0000802201007387 */ /* 0x0005e20000100800 */
[----:B------:R-:W-:Y:S02]  /*eb90*/  LOP3.LUT P1, RZ, R0, 0xff, RZ, 0xc0, !PT ;  /* 0x000000ff00ff7812 */ /* 0x000fe4000782c0ff */
[----:B------:R-:W-:Y:S02]  /*eba0*/  USHF.R.U32.HI UR6, URZ, 0x2, UR5 ;  /* 0x000000023f067899 */ /* 0x000fe40008011605 */
[----:B------:R-:W-:Y:S02]  /*ebb0*/  UISETP.GT.U32.AND UP0, UPT, UR5, 0x3, UPT ;  /* 0x000000030500788c */ /* 0x000fe4000bf04070 */
[----:B------:R-:W-:Y:S02]  /*ebc0*/  ULOP3.LUT UR6, UR6, 0x1, URZ, 0xc0, !UPT ;  /* 0x0000000106067892 */ /* 0x000fe4000f8ec03f */
[----:B------:R-:W-:-:S02]  /*ebd0*/  UISETP.LT.U32.AND UP0, UPT, UR12, 0x4, UP0 ;  /* 0x000000040c00788c */ /* 0x000fc40008701070 */
[----:B------:R-:W-:Y:S02]  /*ebe0*/  UISETP.NE.U32.AND UP1, UPT, UR6, 0x1, UPT ;  /* 0x000000010600788c */ /* 0x000fe4000bf25070 */
[----:B------:R-:W-:Y:S02]  /*ebf0*/  USEL UR7, URZ, 0x1, !UP0 ;  /* 0x000000013f077887 */ /* 0x000fe4000c000000 */
[----:B------:R-:W-:Y:S02]  /*ec00*/  UISETP.GT.U32.AND UP1, UPT, UR12, 0x3, !UP1 ;  /* 0x000000030c00788c */ /* 0x000fe4000cf24070 */
[----:B------:R-:W-:Y:S02]  /*ec10*/  ULOP3.LUT UR5, UR5, 0x3, URZ, 0xc0, !UPT ;  /* 0x0000000305057892 */ /* 0x000fe4000f8ec03f */
[----:B------:R-:W-:-:S04]  /*ec20*/  USEL UR6, URZ, 0x1, !UP1 ;  /* 0x000000013f067887 */ /* 0x000fc8000c800000 */
[----:B------:R-:W-:Y:S01]  /*ec30*/  ULOP3.LUT UR4, UR6, UR4, UR7, 0x96, !UPT ;  /* 0x0000000406047292 */ /* 0x000fe2000f8e9607 */
[----:B--2---:R-:W-:Y:S11]  /*ec40*/  @P1 BRA `(.L_x_297) ;  /* 0xffffff2400841947 */ /* 0x004ff6000383ffff */
[----:B------:R-:W-:Y:S05]  /*ec50*/  EXIT ;  /* 0x000000000000794d */ /* 0x000fea0003800000 */
.L_x_7:
[----:B------:R-:W2:Y:S01]  /*ec60*/  LDL R22, [R1+0x78] ;  /* 0x0000780001167983 */ /* 0x000ea20000100800 */
[----:B0-----:R-:W-:-:S03]  /*ec70*/  ULDC.64 UR4, c[0x0][0x650] ;  /* 0x0001940000047ab9 */ /* 0x001fc60000000a00 */
[----:B-1----:R-:W3:Y:S01]  /*ec80*/  LDL R23, [R1+0x74] ;  /* 0x0000740001177983 */ /* 0x002ee20000100800 */
[----:B------:R-:W-:Y:S01]  /*ec90*/  PRMT R4, RZ, 0x7610, R4 ;  /* 0x00007610ff047816 */ /* 0x000fe20000000004 */
[----:B------:R-:W-:Y:S02]  /*eca0*/  IMAD.MOV.U32 R5, RZ, RZ, -0x1 ;  /* 0xffffffffff057424 */ /* 0x000fe400078e00ff */
[----:B------:R-:W-:Y:S02]  /*ecb0*/  IMAD.MOV.U32 R7, RZ, RZ, -0x1 ;  /* 0xffffffffff077424 */ /* 0x000fe400078e00ff */
[----:B------:R-:W-:Y:S01]  /*ecc0*/  IMAD.MOV.U32 R6, RZ, RZ, -0x1 ;  /* 0xffffffffff067424 */ /* 0x000fe200078e00ff */
[----:B--2---:R-:W-:-:S04]  /*ecd0*/  ISETP.GE.U32.AND P0, PT, R22, UR4, PT ;  /* 0x0000000416007c0c */ /* 0x004fc8000bf06070 */
[----:B---3--:R-:W-:-:S13]  /*ece0*/  ISETP.GE.U32.AND.EX P0, PT, R23, UR5, PT, P0 ;  /* 0x0000000517007c0c */ /* 0x008fda000bf06100 */
[----:B------:R-:W-:Y:S05]  /*ecf0*/  @P0 BRA `(.L_x_298) ;  /* 0x00000004002c0947 */ /* 0x000fea0003800000 */
[----:B------:R-:W0:Y:S01]  /*ed00*/  LDC.64 R14, c[0x0][0x628] ;  /* 0x00018a00ff0e7b82 */ /* 0x000e220000000a00 */
[----:B------:R-:W-:Y:S02]  /*ed10*/  IMAD.MOV.U32 R8, RZ, RZ, R22 ;  /* 0x000000ffff087224 */ /* 0x000fe400078e0016 */
[----:B------:R-:W-:-:S05]  /*ed20*/  IMAD.MOV.U32 R9, RZ, RZ, R23 ;  /* 0x000000ffff097224 */ /* 0x000fca00078e0017 */
[----:B------:R-:W1:Y:S08]  /*ed30*/  LDC R10, c[0x0][0x630] ;  /* 0x00018c00ff0a7b82 */ /* 0x000e700000000800 */
[----:B------:R-:W2:Y:S01]  /*ed40*/  LDC.64 R16, c[0x0][0x620] ;  /* 0x00018800ff107b82 */ /* 0x000ea20000000a00 */
[----:B0-----:R-:W-:-:S04]  /*ed50*/  ISETP.NE.U32.AND P0, PT, R14, RZ, PT ;  /* 0x000000ff0e00720c */ /* 0x001fc80003f05070 */
[----:B------:R-:W-:-:S13]  /*ed60*/  ISETP.NE.AND.EX P0, PT, R15, RZ, PT, P0 ;  /* 0x000000ff0f00720c */ /* 0x000fda0003f05300 */
[----:B-12---:R-:W-:Y:S05]  /*ed70*/  @!P0 BRA `(.L_x_299) ;  /* 0x0000000000288947 */ /* 0x006fea0003800000 */
        /* <DEDUP_REMOVED lines=10> */
.L_x_299:
[----:B------:R-:W0:Y:S01]  /*ee20*/  LDC.64 R20, c[0x0][0x640] ;  /* 0x00019000ff147b82 */ /* 0x000e220000000a00 */
[-CC-:B------:R-:W-:Y:S02]  /*ee30*/  SHF.R.U64 R14, R8, R10.reuse, R9.reuse ;  /* 0x0000000a080e7219 */ /* 0x180fe40000001209 */
[----:B------:R-:W-:Y:S02]  /*ee40*/  SHF.R.U32.HI R4, RZ, R10, R9 ;  /* 0x0000000aff047219 */ /* 0x000fe40000011609 */
[----:B------:R-:W-:-:S03]  /*ee50*/  IADD3 R7, P0, RZ, -R14, RZ ;  /* 0x8000000eff077210 */ /* 0x000fc60007f1e0ff */
[----:B------:R-:W1:Y:S02]  /*ee60*/  LDC R8, c[0x0][0x618] ;  /* 0x00018600ff087b82 */ /* 0x000e640000000800 */
[----:B------:R-:W-:Y:S02]  /*ee70*/  IMAD.X R5, RZ, RZ, ~R4, P0 ;  /* 0x000000ffff057224 */ /* 0x000fe400000e0e04 */
[----:B------:R-:W-:Y:S02]  /*ee80*/  IMAD.MOV.U32 R4, RZ, RZ, R22 ;  /* 0x000000ffff047224 */ /* 0x000fe400078e0016 */
[-C--:B------:R-:W-:Y:S02]  /*ee90*/  IMAD R6, R5, R16.reuse, RZ ;  /* 0x0000001005067224 */ /* 0x080fe400078e02ff */
[----:B------:R-:W2:Y:S01]  /*eea0*/  LDC R18, c[0x0][0x608] ;  /* 0x00018200ff127b82 */ /* 0x000ea20000000800 */
[----:B------:R-:W-:Y:S02]  /*eeb0*/  IMAD.MOV.U32 R5, RZ, RZ, R23 ;  /* 0x000000ffff057224 */ /* 0x000fe400078e0017 */
[----:B------:R-:W-:-:S05]  /*eec0*/  IMAD.WIDE.U32 R4, R7, R16, R4 ;  /* 0x0000001007047225 */ /* 0x000fca00078e0004 */
[----:B------:R-:W3:Y:S01]  /*eed0*/  LDC R19, c[0x0][0x658] ;  /* 0x00019600ff137b82 */ /* 0x000ee20000000800 */
[----:B------:R-:W-:Y:S01]  /*eee0*/  IMAD R7, R7, R17, R6 ;  /* 0x0000001107077224 */ /* 0x000fe200078e0206 */
[----:B0-----:R-:W-:Y:S01]  /*eef0*/  ISETP.NE.U32.AND P0, PT, R20, RZ, PT ;  /* 0x000000ff1400720c */ /* 0x001fe20003f05070 */
[----:B------:R-:W-:Y:S02]  /*ef00*/  IMAD.MOV.U32 R6, RZ, RZ, -0x1 ;  /* 0xffffffffff067424 */ /* 0x000fe400078e00ff */
[----:B------:R-:W-:Y:S01]  /*ef10*/  IMAD.IADD R5, R5, 0x1, R7 ;  /* 0x0000000105057824 */ /* 0x000fe200078e0207 */
[----:B------:R-:W-:Y:S02]  /*ef20*/  ISETP.NE.AND.EX P0, PT, R21, RZ, PT, P0 ;  /* 0x000000ff1500720c */ /* 0x000fe40003f05300 */
[----:B------:R-:W0:Y:S02]  /*ef30*/  LDC R17, c[0x0][0x600] ;  /* 0x00018000ff117b82 */ /* 0x000e240000000800 */
[----:B-1----:R-:W-:-:S02]  /*ef40*/  SHF.R.U64 R10, R4, R8, R5 ;  /* 0x00000008040a7219 */ /* 0x002fc40000001205 */
[----:B------:R-:W-:-:S04]  /*ef50*/  SHF.R.U32.HI R5, RZ, R8, R5 ;  /* 0x00000008ff057219 */ /* 0x000fc80000011605 */
[----:B------:R-:W1:Y:S01]  /*ef60*/  LDC R22, c[0x0][0x648] ;  /* 0x00019200ff167b82 */ /* 0x000e620000000800 */
[-CC-:B--2---:R-:W-:Y:S02]  /*ef70*/  SHF.R.U64 R15, R10, R18.reuse, R5.reuse ;  /* 0x000000120a0f7219 */ /* 0x184fe40000001205 */
[----:B------:R-:W-:Y:S01]  /*ef80*/  SHF.R.U32.HI R4, RZ, R18, R5 ;  /* 0x00000012ff047219 */ /* 0x000fe20000011605 */
[----:B------:R-:W-:-:S04]  /*ef90*/  IMAD.MOV.U32 R18, RZ, RZ, 0x1 ;  /* 0x00000001ff127424 */ /* 0x000fc800078e00ff */
[----:B------:R-:W2:Y:S01]  /*efa0*/  LDC R23, c[0x0][0x638] ;  /* 0x00018e00ff177b82 */ /* 0x000ea20000000800 */
[-CC-:B---3--:R-:W-:Y:S02]  /*efb0*/  SHF.R.U64 R16, R15, R19.reuse, R4.reuse ;  /* 0x000000130f107219 */ /* 0x188fe40000001204 */
[-C--:B------:R-:W-:Y:S02]  /*efc0*/  SHF.L.U32 R6, R6, R19.reuse, RZ ;  /* 0x0000001306067219 */ /* 0x080fe400000006ff */
[----:B------:R-:W-:Y:S01]  /*efd0*/  SHF.R.U32.HI R5, RZ, R19, R4 ;  /* 0x00000013ff057219 */ /* 0x000fe20000011604 */
[----:B------:R-:W-:Y:S01]  /*efe0*/  IMAD.MOV.U32 R4, RZ, RZ, R16 ;  /* 0x000000ffff047224 */ /* 0x000fe200078e0010 */
[----:B------:R-:W-:Y:S01]  /*eff0*/  LOP3.LUT R24, RZ, R6, RZ, 0x33, !PT ;  /* 0x00000006ff187212 */ /* 0x000fe200078e33ff */
[----:B------:R-:W3:Y:S01]  /*f000*/  LDC R25, c[0x0][0x610] ;  /* 0x00018400ff197b82 */ /* 0x000ee20000000800 */
[----:B------:R-:W-:Y:S05]  /*f010*/  @!P0 BRA `(.L_x_300) ;  /* 0x0000000000288947 */ /* 0x000fea0003800000 */
        /* <DEDUP_REMOVED lines=10> */
.L_x_300:
[----:B-1----:R-:W-:Y:S01]  /*f0c0*/  SHF.R.U64 R4, R4, R22, R5 ;  /* 0x0000001604047219 */ /* 0x002fe20000001205 */
[----:B0-----:R-:W-:Y:S01]  /*f0d0*/  VIADD R7, R17, 0xffffffff ;  /* 0xffffffff11077836 */ /* 0x001fe20000000000 */
[----:B------:R-:W-:Y:S01]  /*f0e0*/  SHF.L.U32 R18, R18, R19, RZ ;  /* 0x0000001312127219 */ /* 0x000fe200000006ff */
[----:B------:R-:W-:Y:S01]  /*f0f0*/  @P3 IMAD R0, R11, R12, R2 ;  /* 0x0000000c0b003224 */ /* 0x000fe200078e0202 */
[----:B------:R-:W-:Y:S01]  /*f100*/  LOP3.LUT R3, R15, R24, RZ, 0xc0, !PT ;  /* 0x000000180f037212 */ /* 0x000fe200078ec0ff */
[----:B------:R-:W-:Y:S01]  /*f110*/  IMAD.MOV R5, RZ, RZ, -R4 ;  /* 0x000000ffff057224 */ /* 0x000fe200078e0a04 */
[----:B------:R-:W-:Y:S01]  /*f120*/  LOP3.LUT R7, R10, R7, RZ, 0xc0, !PT ;  /* 0x000000070a077212 */ /* 0x000fe200078ec0ff */
[----:B------:R-:W-:Y:S02]  /*f130*/  IMAD.MOV.U32 R6, RZ, RZ, R14 ;  /* 0x000000ffff067224 */ /* 0x000fe400078e000e */
[----:B------:R-:W-:Y:S02]  /*f140*/  IMAD R3, R18, R4, R3 ;  /* 0x0000000412037224 */ /* 0x000fe400078e0203 */
[----:B--2---:R-:W-:-:S02]  /*f150*/  IMAD R2, R5, R23, R16 ;  /* 0x0000001705027224 */ /* 0x004fc400078e0210 */
[----:B---3--:R-:W-:Y:S02]  /*f160*/  IMAD R0, R3, R25, R0 ;  /* 0x0000001903007224 */ /* 0x008fe400078e0200 */
[----:B------:R-:W-:Y:S02]  /*f170*/  IMAD R5, R2, R17, R7 ;  /* 0x0000001102057224 */ /* 0x000fe400078e0207 */
[----:B------:R-:W-:-:S03]  /*f180*/  IMAD.MOV.U32 R4, RZ, RZ, 0x1 ;  /* 0x00000001ff047424 */ /* 0x000fc600078e00ff */
[----:B------:R-:W-:Y:S02]  /*f190*/  SEL R7, R5, R0, !P3 ;  /* 0x0000000005077207 */ /* 0x000fe40005800000 */
[----:B------:R-:W-:-:S07]  /*f1a0*/  SEL R5, R0, R5, !P3 ;  /* 0x0000000500057207 */ /* 0x000fce0005800000 */
.L_x_298:
[----:B------:R-:W-:-:S08]  /*f1b0*/  NOP ;  /* 0x0000000000007918 */ /* 0x000fd00000000000 */
[----:B------:R-:W0:-:S00]  /*f1c0*/  USETMAXREG.DEALLOC.CTAPOOL 0x28 ;  /* 0x00000028000079c8 */ /* 0x000e0000080e0500 */
[----:B------:R-:W-:-:S13]  /*f1d0*/  ISETP.NE.AND P0, PT, RZ, UR8, PT ;  /* 0x00000008ff007c0c */ /* 0x000fda000bf05270 */
[----:B------:R-:W-:Y:S05]  /*f1e0*/  @P0 EXIT ;  /* 0x000000000000094d */ /* 0x000fea0003800000 */
[----:B0-----:R-:W-:Y:S01]  /*f1f0*/  LOP3.LUT P0, RZ, R4, 0xff, RZ, 0xc0, !PT ;  /* 0x000000ff04ff7812 */ /* 0x001fe2000780c0ff */
[----:B------:R-:W-:Y:S02]  /*f200*/  IMAD.MOV.U32 R11, RZ, RZ, 0x1 ;  /* 0x00000001ff0b7424 */ /* 0x000fe400078e00ff */
[----:B------:R-:W-:-:S10]  /*f210*/  IMAD.MOV.U32 R10, RZ, RZ, RZ ;  /* 0x000000ffff0a7224 */ /* 0x000fd400078e00ff */
[----:B------:R-:W-:Y:S05]  /*f220*/  @!P0 BRA `(.L_x_301) ;  /* 0x0000000c00608947 */ /* 0x000fea0003800000 */
[----:B------:R-:W0:Y:S01]  /*f230*/  S2UR UR12, SR_CgaCtaId ;  /* 0x00000000000c79c3 */ /* 0x000e220000008800 */
[----:B------:R-:W-:Y:S01]  /*f240*/  ULDC UR4, c[0x0][0x28c] ;  /* 0x0000a30000047ab9 */ /* 0x000fe20000000800 */
[----:B------:R-:W-:Y:S01]  /*f250*/  ULDC UR6, c[0x0][0x658] ;  /* 0x0001960000067ab9 */ /* 0x000fe20000000800 */
[----:B------:R-:W-:Y:S01]  /*f260*/  UIADD3 UR10, UR4, 0x7f, URZ ;  /* 0x0000007f040a7890 */ /* 0x000fe2000fffe03f */
[----:B------:R-:W-:Y:S01]  /*f270*/  BSSY B0, `(.L_x_301) ;  /* 0x00000d3000007945 */ /* 0x000fe20003800000 */
[----:B------:R-:W-:Y:S01]  /*f280*/  UMOV UR7, 0xffffffff ;  /* 0xffffffff00077882 */ /* 0x000fe20000000000 */
[----:B------:R-:W-:Y:S01]  /*f290*/  ULDC UR5, c[0x0][0x600] ;  /* 0x0001800000057ab9 */ /* 0x000fe20000000800 */
[----:B------:R-:W-:Y:S01]  /*f2a0*/  UMOV UR9, 0x1 ;  /* 0x0000000100097882 */ /* 0x000fe20000000000 */
[----:B------:R-:W-:Y:S01]  /*f2b0*/  USHF.L.U32 UR7, UR7, UR6, URZ ;  /* 0x0000000607077299 */ /* 0x000fe2000800063f */
[----:B------:R-:W-:Y:S01]  /*f2c0*/  IMAD.MOV.U32 R9, RZ, RZ, 0x1 ;  /* 0x00000001ff097424 */ /* 0x000fe200078e00ff */
[----:B------:R-:W-:Y:S01]  /*f2d0*/  UIADD3 UR4, UR5, -0x1, URZ ;  /* 0xffffffff05047890 */ /* 0x000fe2000fffe03f */
[----:B------:R-:W-:Y:S01]  /*f2e0*/  IMAD.MOV.U32 R11, RZ, RZ, 0x1 ;  /* 0x00000001ff0b7424 */ /* 0x000fe200078e00ff */
[----:B------:R-:W-:Y:S01]  /*f2f0*/  USHF.R.S32.HI UR11, URZ, 0x1f, UR10 ;  /* 0x0000001f3f0b7899 */ /* 0x000fe2000801140a */
[----:B------:R-:W-:Y:S01]  /*f300*/  IMAD.MOV.U32 R10, RZ, RZ, RZ ;  /* 0x000000ffff0a7224 */ /* 0x000fe200078e00ff */
[----:B------:R-:W-:Y:S01]  /*f310*/  ULDC UR8, c[0x0][0xc] ;  /* 0x0000030000087ab9 */ /* 0x000fe20000000800 */
[----:B------:R-:W-:-:S02]  /*f320*/  USHF.L.U32 UR5, UR9, UR6, URZ ;  /* 0x0000000609057299 */ /* 0x000fc4000800063f */
[----:B------:R-:W-:Y:S01]  /*f330*/  ULEA.HI UR11, UR11, UR10, URZ, 0x7 ;  /* 0x0000000a0b0b7291 */ /* 0x000fe2000f8f383f */
[----:B------:R-:W-:Y:S01]  /*f340*/  ULDC UR9, c[0x0][0x10] ;  /* 0x0000040000097ab9 */ /* 0x000fe20000000800 */
[----:B------:R-:W-:Y:S02]  /*f350*/  ULOP3.LUT UR6, URZ, UR7, URZ, 0x33, !UPT ;  /* 0x000000073f067292 */ /* 0x000fe4000f8e333f */
[----:B------:R-:W-:Y:S01]  /*f360*/  UIMAD.WIDE.U32 UR8, UR8, UR9, URZ ;  /* 0x00000009080872a5 */ /* 0x000fe2000f8e003f */
[----:B------:R-:W-:Y:S01]  /*f370*/  ULDC UR7, c[0x0][0x14] ;  /* 0x0000050000077ab9 */ /* 0x000fe20000000800 */
[----:B------:R-:W-:Y:S01]  /*f380*/  USHF.R.S32.HI UR20, URZ, 0x7, UR11 ;  /* 0x000000073f147899 */ /* 0x000fe2000801140b */
[----:B0-----:R-:W-:Y:S01]  /*f390*/  IMAD.U32 R8, RZ, RZ, UR12 ;  /* 0x0000000cff087e24 */ /* 0x001fe2000f8e00ff */
[----:B------:R-:W-:Y:S02]  /*f3a0*/  UIMAD.WIDE.U32 UR24, UR8, UR7, URZ ;  /* 0x00000007081872a5 */ /* 0x000fe4000f8e003f */
[----:B------:R-:W-:-:S02]  /*f3b0*/  UIMAD UR18, UR9, UR7, URZ ;  /* 0x00000007091272a4 */ /* 0x000fc4000f8e023f */
[----:B------:R-:W-:Y:S02]  /*f3c0*/  ULOP3.LUT UR23, UR13, 0x2, URZ, 0xfc, !UPT ;  /* 0x000000020d177892 */ /* 0x000fe4000f8efc3f */
[----:B------:R-:W-:Y:S02]  /*f3d0*/  UIADD3 UR18, UR25, UR18, URZ ;  /* 0x0000001219127290 */ /* 0x000fe4000fffe03f */
[----:B------:R-:W-:Y:S01]  /*f3e0*/  UIADD3 UR28, UR20, 0x1, URZ ;  /* 0x00000001141c7890 */ /* 0x000fe2000fffe03f */
[----:B------:R-:W-:-:S11]  /*f3f0*/  ULDC.64 UR26, c[0x0][0x198] ;  /* 0x00006600001a7ab9 */ /* 0x000fd60000000a00 */
.L_x_312:
[----:B------:R-:W-:-:S03]  /*f400*/  UMOV UR7, 0xffffffff ;  /* 0xffffffff00077882 */ /* 0x000fc60000000000 */
[----:B------:R-:W-:Y:S05]  /*f410*/  BRA.DIV UR7, `(.L_x_302) ;  /* 0x0000000e07e07947 */ /* 0x000fea000b800000 */
[----:B------:R-:W-:-:S13]  /*f420*/  ELECT P0, URZ, PT ;  /* 0x00000000003f782f */ /* 0x000fda0003800000 */
.L_x_323:
[----:B------:R-:W0:Y:S01]  /*f430*/  LDC R0, c[0x0][0x28c] ;  /* 0x0000a300ff007b82 */ /* 0x000e220000000800 */
[----:B------:R-:W-:Y:S01]  /*f440*/  BSSY B1, `(.L_x_303) ;  /* 0x000003c000017945 */ /* 0x000fe20003800000 */
[----:B0-----:R-:W-:-:S13]  /*f450*/  ISETP.LT.OR P0, PT, R0, 0x1, !P0 ;  /* 0x000000010000780c */ /* 0x001fda0004701670 */
[----:B------:R-:W-:Y:S05]  /*f460*/  @P0 BRA `(.L_x_304) ;  /* 0x0000000000e40947 */ /* 0x000fea0003800000 */
[----:B------:R-:W-:Y:S02]  /*f470*/  IMAD R5, R5, 0x2, R8 ;  /* 0x0000000205057824 */ /* 0x000fe400078e0208 */
[----:B------:R-:W-:Y:S02]  /*f480*/  IMAD.SHL.U32 R12, R7, 0x100, RZ ;  /* 0x00000100070c7824 */ /* 0x000fe400078e00ff */
[----:B------:R-:W-:Y:S02]  /*f490*/  IMAD.MOV.U32 R13, RZ, RZ, RZ ;  /* 0x000000ffff0d7224 */ /* 0x000fe400078e00ff */
[----:B------:R-:W-:Y:S02]  /*f4a0*/  IMAD.U32 R15, RZ, RZ, UR28 ;  /* 0x0000001cff0f7e24 */ /* 0x000fe4000f8e00ff */
[----:B------:R-:W-:Y:S02]  /*f4b0*/  IMAD.MOV.U32 R0, RZ, RZ, R11 ;  /* 0x000000ffff007224 */ /* 0x000fe400078e000b */
[----:B------:R-:W-:-:S02]  /*f4c0*/  IMAD.MOV.U32 R3, RZ, RZ, R10 ;  /* 0x000000ffff037224 */ /* 0x000fc400078e000a */
[----:B------:R-:W-:-:S07]  /*f4d0*/  IMAD.SHL.U32 R7, R5, 0x40, RZ ;  /* 0x0000004005077824 */ /* 0x000fce00078e00ff */
.L_x_307:
[----:B------:R-:W0:Y:S01]  /*f4e0*/  S2UR UR7, SR_CgaCtaId ;  /* 0x00000000000779c3 */ /* 0x000e220000008800 */
[----:B------:R-:W1:Y:S01]  /*f4f0*/  S2R R4, SR_TID.X ;  /* 0x0000000000047919 */ /* 0x000e620000002100 */
[----:B------:R-:W-:Y:S02]  /*f500*/  MOV R5, 0x400 ;  /* 0x0000040000057802 */ /* 0x000fe40000000f00 */
[----:B------:R-:W-:Y:S01]  /*f510*/  SHF.L.U32 R2, R0, 0x1f, RZ ;  /* 0x0000001f00027819 */ /* 0x000fe200000006ff */
[----:B0-----:R-:W-:-:S05]  /*f520*/  IMAD.U32 R8, RZ, RZ, UR7 ;  /* 0x00000007ff087e24 */ /* 0x001fca000f8e00ff */
[----:B------:R-:W-:Y:S02]  /*f530*/  LEA R14, R8, R5, 0x18 ;  /* 0x00000005080e7211 */ /* 0x000fe400078ec0ff */
[----:B-1----:R-:W-:-:S03]  /*f540*/  LOP3.LUT P1, RZ, R4, 0x7f, RZ, 0xc0, !PT ;  /* 0x0000007f04ff7812 */ /* 0x002fc6000782c0ff */
[----:B------:R-:W-:-:S04]  /*f550*/  IMAD R5, R3, 0x8, R14 ;  /* 0x0000000803057824 */ /* 0x000fc800078e020e */
[----:B------:R-:W0:Y:S06]  /*f560*/  SYNCS.PHASECHK.TRANS64.TRYWAIT P0, [R5+URZ+0x20], R2 ;  /* 0x00002002050075a7 */ /* 0x000e2c000800017f */
[----:B------:R-:W1:Y:S01]  /*f570*/  @!P1 LDC R4, c[0x0][0x500] ;  /* 0x00014000ff049b82 */ /* 0x000e620000000800 */
[----:B0-----:R-:W-:Y:S05]  /*f580*/  @!P0 BRA `(.L_x_305) ;  /* 0x0000000c00a48947 */ /* 0x001fea0003800000 */
.L_x_324:
[----:B------:R-:W-:Y:S01]  /*f590*/  UPRMT UR7, UR23, 0x9910, URZ ;  /* 0x0000991017077896 */ /* 0x000fe2000800003f */
[----:B-1----:R1:W-:Y:S03]  /*f5a0*/  @!P1 SYNCS.ARRIVE.TRANS64 RZ, [R5+URZ], R4 ;  /* 0x0000000405ff99a7 */ /* 0x0023e6000800003f */
[----:B------:R-:W-:-:S06]  /*f5b0*/  UISETP.NE.AND UP0, UPT, UR7, 0x2, UPT ;  /* 0x000000020700788c */ /* 0x000fcc000bf05270 */
[----:B------:R-:W-:-:S13]  /*f5c0*/  PLOP3.LUT P0, PT, PT, PT, UP0, 0x80, 0x0 ;  /* 0x000000000000781c */ /* 0x000fda0003f0f008 */
[----:B-1----:R-:W-:Y:S05]  /*f5d0*/  @P0 BRA `(.L_x_306) ;  /* 0x0000000000040947 */ /* 0x002fea0003800000 */
[----:B------:R-:W-:Y:S01]  /*f5e0*/  BPT.TRAP 0x1 ;  /* 0x000000040000795c */ /* 0x000fe20000300000 */
.L_x_306:
[----:B0-----:R-:W-:Y:S01]  /*f5f0*/  IMAD R2, R3, 0x2, R8 ;  /* 0x0000000203027824 */ /* 0x001fe200078e0208 */
[----:B------:R-:W-:Y:S01]  /*f600*/  R2UR UR9, R5 ;  /* 0x00000000050972ca */ /* 0x000fe200000e0000 */
[----:B------:R-:W-:Y:S01]  /*f610*/  VIADD R15, R15, 0xffffffff ;  /* 0xffffffff0f0f7836 */ /* 0x000fe20000000000 */
[----:B------:R-:W-:Y:S01]  /*f620*/  UIADD3 UR14, UP0, UR26, 0xf0, URZ ;  /* 0x000000f01a0e7890 */ /* 0x000fe2000ff1e03f */
[--C-:B------:R-:W-:Y:S01]  /*f630*/  IMAD.U32 R2, R2, 0x2000, R14.reuse ;  /* 0x0000200002027824 */ /* 0x100fe200078e000e */
[----:B------:R-:W-:Y:S01]  /*f640*/  R2UR UR11, R7 ;  /* 0x00000000070b72ca */ /* 0x000fe200000e0000 */
[----:B------:R-:W-:Y:S01]  /*f650*/  IMAD R14, R3, 0x8000, R14 ;  /* 0x00008000030e7824 */ /* 0x000fe200078e020e */
[----:B------:R-:W-:Y:S01]  /*f660*/  R2UR UR10, R13 ;  /* 0x000000000d0a72ca */ /* 0x000fe200000e0000 */
[----:B------:R-:W-:Y:S01]  /*f670*/  UIADD3 UR30, UP1, UR26, 0x1f0, URZ ;  /* 0x000001f01a1e7890 */ /* 0x000fe2000ff3e03f */
[----:B------:R-:W-:Y:S01]  /*f680*/  R2UR UR7, R2 ;  /* 0x00000000020772ca */ /* 0x000fe200000e0000 */
[----:B------:R-:W-:Y:S01]  /*f690*/  UIADD3.X UR15, URZ, UR27, URZ, UP0, !UPT ;  /* 0x0000001b3f0f7290 */ /* 0x000fe200087fe43f */
[----:B------:R-:W-:Y:S01]  /*f6a0*/  R2UR UR8, R14 ;  /* 0x000000000e0872ca */ /* 0x000fe200000e0000 */
[----:B------:R-:W-:Y:S01]  /*f6b0*/  VIADD R3, R3, 0x1 ;  /* 0x0000000103037836 */ /* 0x000fe20000000000 */
[----:B------:R-:W-:Y:S01]  /*f6c0*/  R2UR UR12, R6 ;  /* 0x00000000060c72ca */ /* 0x000fe200000e0000 */
[----:B------:R-:W-:Y:S01]  /*f6d0*/  UIADD3.X UR31, URZ, UR27, URZ, UP1, !UPT ;  /* 0x0000001b3f1f7290 */ /* 0x000fe20008ffe43f */
[----:B------:R-:W-:Y:S01]  /*f6e0*/  R2UR UR21, R12 ;  /* 0x000000000c1572ca */ /* 0x000fe200000e0000 */
[----:B------:R-:W-:Y:S01]  /*f6f0*/  UMOV UR22, 0x30000 ;  /* 0x0003000000167882 */ /* 0x000fe20000000000 */
[----:B------:R-:W-:Y:S01]  /*f700*/  ISETP.GT.AND P1, PT, R15, 0x1, PT ;  /* 0x000000010f00780c */ /* 0x000fe20003f24270 */
[----:B------:R-:W-:Y:S01]  /*f710*/  UMOV UR16, 0x0 ;  /* 0x0000000000107882 */ /* 0x000fe20000000000 */
[----:B------:R-:W-:Y:S01]  /*f720*/  UMOV UR17, 0x10000000 ;  /* 0x1000000000117882 */ /* 0x000fe20000000000 */
[----:B------:R-:W-:Y:S01]  /*f730*/  ISETP.NE.AND P0, PT, R3, 0x4, PT ;  /* 0x000000040300780c */ /* 0x000fe20003f05270 */
[----:B------:R-:W-:Y:S01]  /*f740*/  VIADD R13, R13, 0x80 ;  /* 0x000000800d0d7836 */ /* 0x000fe20000000000 */
[----:B------:R-:W-:-:S02]  /*f750*/  UIADD3 UR7, UR7, 0x100, URZ ;  /* 0x0000010007077890 */ /* 0x000fc4000fffe03f */
[----:B------:R-:W-:Y:S01]  /*f760*/  UIADD3 UR19, UR8, 0x10100, URZ ;  /* 0x0001010008137890 */ /* 0x000fe2000fffe03f */
[----:B------:R-:W-:Y:S02]  /*f770*/  SEL R5, RZ, 0x1, P0 ;  /* 0x00000001ff057807 */ /* 0x000fe40000000000 */
[----:B------:R-:W-:Y:S02]  /*f780*/  SEL R3, R3, RZ, P0 ;  /* 0x000000ff03037207 */ /* 0x000fe40000000000 */
[----:B------:R-:W-:Y:S01]  /*f790*/  UMOV UR8, UR7 ;  /* 0x0000000700087c82 */ /* 0x000fe20008000000 */
[----:B------:R-:W-:Y:S01]  /*f7a0*/  LOP3.LUT R0, R0, R5, RZ, 0x3c, !PT ;  /* 0x0000000500007212 */ /* 0x000fe200078e3cff */
[----:B------:R0:W-:Y:S02]  /*f7b0*/  UTMALDG.3D.MULTICAST [UR8], [UR14], UR22, desc[UR16] ;  /* 0x000010080e0073b4 */ /* 0x0001e40008011816 */
[----:B0-----:R-:W-:Y:S01]  /*f7c0*/  UMOV UR8, UR19 ;  /* 0x0000001300087c82 */ /* 0x001fe20008000000 */
[----:B------:R-:W-:-:S02]  /*f7d0*/  UMOV UR11, UR21 ;  /* 0x00000015000b7c82 */ /* 0x000fc40008000000 */
[----:B------:R0:W-:Y:S02]  /*f7e0*/  UTMALDG.3D [UR8], [UR30], desc[UR16] ;  /* 0x000010081e0075b4 */ /* 0x0001e40008011000 */
[----:B0-----:R-:W-:Y:S05]  /*f7f0*/  @P1 BRA `(.L_x_307) ;  /* 0xfffffffc00381947 */ /* 0x001fea000383ffff */
.L_x_304:
[----:B------:R-:W-:Y:S05]  /*f800*/  BSYNC B1 ;  /* 0x0000000000017941 */ /* 0x000fea0003800000 */
.L_x_303:
[----:B------:R-:W2:Y:S01]  /*f810*/  LDL.LU R16, [R1+0x74] ;  /* 0x0000740001107983 */ /* 0x000ea20000300800 */
[----:B------:R-:W-:Y:S01]  /*f820*/  LOP3.LUT P2, RZ, R9, 0xff, RZ, 0xc0, !PT ;  /* 0x000000ff09ff7812 */ /* 0x000fe2000784c0ff */
[----:B------:R-:W-:Y:S01]  /*f830*/  VIADD R10, R10, UR20 ;  /* 0x000000140a0a7c36 */ /* 0x000fe20008000000 */
[----:B------:R-:W-:Y:S01]  /*f840*/  ULDC.64 UR8, c[0x0][0x650] ;  /* 0x0001940000087ab9 */ /* 0x000fe20000000a00 */
[----:B------:R-:W3:Y:S01]  /*f850*/  LDL.LU R14, [R1+0x78] ;  /* 0x00007800010e7983 */ /* 0x000ee20000300800 */
[----:B------:R-:W-:Y:S01]  /*f860*/  IMAD.U32 R2, RZ, RZ, UR20 ;  /* 0x00000014ff027e24 */ /* 0x000fe2000f8e00ff */
[----:B------:R-:W-:Y:S01]  /*f870*/  BSSY B1, `(.L_x_308) ;  /* 0x0000070000017945 */ /* 0x000fe20003800000 */
[----:B------:R-:W-:Y:S01]  /*f880*/  SHF.R.U32.HI R0, RZ, 0x2, R10 ;  /* 0x00000002ff007819 */ /* 0x000fe2000001160a */
[----:B------:R-:W-:Y:S01]  /*f890*/  IMAD.MOV.U32 R5, RZ, RZ, -0x1 ;  /* 0xffffffffff057424 */ /* 0x000fe200078e00ff */
[----:B------:R-:W-:Y:S01]  /*f8a0*/  ISETP.GT.U32.AND P0, PT, R10, 0x3, PT ;  /* 0x000000030a00780c */ /* 0x000fe20003f04070 */
[----:B------:R-:W-:Y:S01]  /*f8b0*/  IMAD.MOV.U32 R7, RZ, RZ, -0x1 ;  /* 0xffffffffff077424 */ /* 0x000fe200078e00ff */
[----:B------:R-:W-:Y:S01]  /*f8c0*/  LOP3.LUT R0, R0, 0x1, RZ, 0xc0, !PT ;  /* 0x0000000100007812 */ /* 0x000fe200078ec0ff */
[----:B------:R-:W-:Y:S01]  /*f8d0*/  IMAD.MOV.U32 R6, RZ, RZ, -0x1 ;  /* 0xffffffffff067424 */ /* 0x000fe200078e00ff */
[----:B------:R-:W-:Y:S01]  /*f8e0*/  ISETP.LT.U32.AND P0, PT, R2, 0x4, P0 ;  /* 0x000000040200780c */ /* 0x000fe20000701070 */
[----:B------:R-:W0:Y:S01]  /*f8f0*/  @P2 S2R R8, SR_CgaCtaId ;  /* 0x0000000000082919 */ /* 0x000e220000008800 */
[----:B------:R-:W-:-:S02]  /*f900*/  @P2 MOV R3, 0x400 ;  /* 0x0000040000032802 */ /* 0x000fc40000000f00 */
[----:B------:R-:W-:Y:S01]  /*f910*/  ISETP.NE.U32.AND P1, PT, R0, 0x1, PT ;  /* 0x000000010000780c */ /* 0x000fe20003f25070 */
[----:B------:R-:W-:Y:S01]  /*f920*/  IMAD.U32 R0, RZ, RZ, UR20 ;  /* 0x00000014ff007e24 */ /* 0x000fe2000f8e00ff */
[----:B------:R-:W-:Y:S02]  /*f930*/  LOP3.LUT R10, R10, 0x3, RZ, 0xc0, !PT ;  /* 0x000000030a0a7812 */ /* 0x000fe400078ec0ff */
[----:B------:R-:W-:Y:S02]  /*f940*/  PRMT R9, RZ, 0x7610, R9 ;  /* 0x00007610ff097816 */ /* 0x000fe40000000009 */
[----:B------:R-:W-:Y:S02]  /*f950*/  ISETP.GT.U32.AND P1, PT, R0, 0x3, !P1 ;  /* 0x000000030000780c */ /* 0x000fe40004f24070 */
[----:B------:R-:W-:Y:S02]  /*f960*/  SEL R0, RZ, 0x1, !P0 ;  /* 0x00000001ff007807 */ /* 0x000fe40004000000 */
[----:B------:R-:W-:-:S04]  /*f970*/  SEL R2, RZ, 0x1, !P1 ;  /* 0x00000001ff027807 */ /* 0x000fc80004800000 */
[--C-:B------:R-:W-:Y:S02]  /*f980*/  LOP3.LUT R11, R2, R11, R0.reuse, 0x96, !PT ;  /* 0x0000000b020b7212 */ /* 0x100fe400078e9600 */
[----:B------:R-:W-:Y:S02]  /*f990*/  PRMT R0, RZ, 0x7610, R0 ;  /* 0x00007610ff007816 */ /* 0x000fe40000000000 */
[----:B0-----:R-:W-:-:S04]  /*f9a0*/  @P2 LEA R3, R8, R3, 0x18 ;  /* 0x0000000308032211 */ /* 0x001fc800078ec0ff */
[----:B------:R0:W-:Y:S01]  /*f9b0*/  @P2 SYNCS.ARRIVE.TRANS64.A1T0 RZ, [R3+URZ+0x58], RZ ;  /* 0x000058ff03ff29a7 */ /* 0x0001e2000810003f */
[----:B---3--:R-:W-:-:S04]  /*f9c0*/  IADD3 R14, P2, R14, UR24, RZ ;  /* 0x000000180e0e7c10 */ /* 0x008fc8000ff5e0ff */
[----:B--2---:R-:W-:Y:S01]  /*f9d0*/  IADD3.X R16, R16, UR18, RZ, P2, !PT ;  /* 0x0000001210107c10 */ /* 0x004fe200097fe4ff */
[----:B------:R0:W-:Y:S01]  /*f9e0*/  STL [R1+0x78], R14 ;  /* 0x0000780e01007387 */ /* 0x0001e20000100800 */
[----:B------:R-:W-:-:S03]  /*f9f0*/  ISETP.GE.U32.AND P2, PT, R14, UR8, PT ;  /* 0x000000080e007c0c */ /* 0x000fc6000bf46070 */
[----:B------:R0:W-:Y:S01]  /*fa00*/  STL [R1+0x74], R16 ;  /* 0x0000741001007387 */ /* 0x0001e20000100800 */
[----:B------:R-:W-:-:S13]  /*fa10*/  ISETP.GE.U32.AND.EX P0, PT, R16, UR9, PT, P2 ;  /* 0x0000000910007c0c */ /* 0x000fda000bf06120 */
[----:B0-----:R-:W-:Y:S05]  /*fa20*/  @P0 BRA `(.L_x_309) ;  /* 0x0000000400500947 */ /* 0x001fea0003800000 */
[----:B------:R-:W-:Y:S01]  /*fa30*/  ULDC.64 UR8, c[0x0][0x628] ;  /* 0x00018a0000087ab9 */ /* 0x000fe20000000a00 */
[----:B------:R-:W0:Y:S01]  /*fa40*/  S2R R12, SR_CTAID.X ;  /* 0x00000000000c7919 */ /* 0x000e220000002500 */
[----:B------:R-:W-:Y:S01]  /*fa50*/  ISETP.NE.U32.AND P0, PT, RZ, UR8, PT ;  /* 0x00000008ff007c0c */ /* 0x000fe2000bf05070 */
[----:B------:R-:W-:Y:S01]  /*fa60*/  ULDC UR10, c[0x0][0x630] ;  /* 0x00018c00000a7ab9 */ /* 0x000fe20000000800 */
[----:B------:R-:W-:Y:S01]  /*fa70*/  IMAD.MOV.U32 R2, RZ, RZ, R14 ;  /* 0x000000ffff027224 */ /* 0x000fe200078e000e */
[----:B------:R-:W1:Y:S01]  /*fa80*/  S2R R0, SR_CTAID.Y ;  /* 0x0000000000007919 */ /* 0x000e620000002600 */
[----:B------:R-:W-:Y:S01]  /*fa90*/  ISETP.NE.AND.EX P0, PT, RZ, UR9, PT, P0 ;  /* 0x00000009ff007c0c */ /* 0x000fe2000bf05300 */
[----:B------:R-:W-:-:S12]  /*faa0*/  IMAD.MOV.U32 R3, RZ, RZ, R16 ;  /* 0x000000ffff037224 */ /* 0x000fd800078e0010 */
[----:B------:R-:W-:Y:S05]  /*fab0*/  @!P0 BRA `(.L_x_310) ;  /* 0x0000000000288947 */ /* 0x000fea0003800000 */
[----:B------:R-:W-:Y:S02]  /*fac0*/  ULDC UR7, c[0x0][0x634] ;  /* 0x00018d0000077ab9 */ /* 0x000fe40000000800 */
[----:B------:R-:W-:-:S05]  /*fad0*/  IADD3 R7, P0, R14, UR7, RZ ;  /* 0x000000070e077c10 */ /* 0x000fca000ff1e0ff */
[----:B------:R-:W-:-:S04]  /*fae0*/  IMAD.X R13, RZ, RZ, R16, P0 ;  /* 0x000000ffff0d7224 */ /* 0x000fc800000e0610 */
[----:B------:R-:W-:-:S04]  /*faf0*/  IMAD.WIDE.U32 R4, R13, UR8, RZ ;  /* 0x000000080d047c25 */ /* 0x000fc8000f8e00ff */
[----:B------:R-:W-:-:S04]  /*fb00*/  IMAD.WIDE.U32 R4, P0, R7, UR9, R4 ;  /* 0x0000000907047c25 */ /* 0x000fc8000f800004 */
[----:B------:R-:W-:-:S04]  /*fb10*/  IMAD.WIDE.U32 R6, R7, UR8, RZ ;  /* 0x0000000807067c25 */ /* 0x000fc8000f8e00ff */
[----:B------:R-:W-:Y:S01]  /*fb20*/  IMAD.X R3, RZ, RZ, RZ, P0 ;  /* 0x000000ffff037224 */ /* 0x000fe200000e06ff */
[----:B------:R-:W-:Y:S01]  /*fb30*/  IADD3 RZ, P0, R7, R4, RZ ;  /* 0x0000000407ff7210 */ /* 0x000fe20007f1e0ff */
[----:B------:R-:W-:-:S04]  /*fb40*/  IMAD.MOV.U32 R2, RZ, RZ, R5 ;  /* 0x000000ffff027224 */ /* 0x000fc800078e0005 */
[----:B------:R-:W-:-:S08]  /*fb50*/  IMAD.WIDE.U32.X R2, R13, UR9, R2, P0 ;  /* 0x000000090d027c25 */ /* 0x000fd000080e0402 */
.L_x_310:
[--C-:B------:R-:W-:Y:S01]  /*fb60*/  SHF.R.U64 R6, R2, UR10, R3.reuse ;  /* 0x0000000a02067c19 */ /* 0x100fe20008001203 */
[----:B------:R-:W-:Y:S01]  /*fb70*/  ULDC.64 UR8, c[0x0][0x620] ;  /* 0x0001880000087ab9 */ /* 0x000fe20000000a00 */
[----:B------:R-:W-:Y:S01]  /*fb80*/  SHF.R.U32.HI R2, RZ, UR10, R3 ;  /* 0x0000000aff027c19 */ /* 0x000fe20008011603 */
[----:B------:R-:W-:Y:S01]  /*fb90*/  IMAD.MOV.U32 R3, RZ, RZ, R16 ;  /* 0x000000ffff037224 */ /* 0x000fe200078e0010 */
[----:B------:R-:W-:Y:S01]  /*fba0*/  IADD3 R5, P0, RZ, -R6, RZ ;  /* 0x80000006ff057210 */ /* 0x000fe20007f1e0ff */
[----:B------:R-:W-:Y:S01]  /*fbb0*/  ULDC UR7, c[0x0][0x150] ;  /* 0x0000540000077ab9 */ /* 0x000fe20000000800 */
[----:B0-----:R-:W-:Y:S01]  /*fbc0*/  I2FP.F32.U32 R7, R12 ;  /* 0x0000000c00077245 */ /* 0x001fe20000201000 */
[----:B------:R-:W0:Y:S01]  /*fbd0*/  LDC R19, c[0x0][0x144] ;  /* 0x00005100ff137b82 */ /* 0x000e220000000800 */
[----:B------:R-:W-:Y:S01]  /*fbe0*/  ULDC.64 UR10, c[0x0][0x640] ;  /* 0x00019000000a7ab9 */ /* 0x000fe20000000a00 */
[----:B------:R-:W-:Y:S01]  /*fbf0*/  IMAD.X R2, RZ, RZ, ~R2, P0 ;  /* 0x000000ffff027224 */ /* 0x000fe200000e0e02 */
[----:B------:R-:W-:-:S03]  /*fc00*/  ISETP.NE.U32.AND P0, PT, RZ, UR10, PT ;  /* 0x0000000aff007c0c */ /* 0x000fc6000bf05070 */
[----:B------:R-:W-:Y:S01]  /*fc10*/  IMAD R4, R2, UR8, RZ ;  /* 0x0000000802047c24 */ /* 0x000fe2000f8e02ff */
[----:B------:R-:W-:Y:S01]  /*fc20*/  ISETP.NE.AND.EX P0, PT, RZ, UR11, PT, P0 ;  /* 0x0000000bff007c0c */ /* 0x000fe2000bf05300 */
[----:B------:R-:W-:Y:S01]  /*fc30*/  IMAD.MOV.U32 R2, RZ, RZ, R14 ;  /* 0x000000ffff027224 */ /* 0x000fe200078e000e */
[----:B------:R-:W2:Y:S03]  /*fc40*/  LDC R13, c[0x0][0x148] ;  /* 0x00005200ff0d7b82 */ /* 0x000ea60000000800 */
[----:B------:R-:W-:Y:S01]  /*fc50*/  IMAD.WIDE.U32 R2, R5, UR8, R2 ;  /* 0x0000000805027c25 */ /* 0x000fe2000f8e0002 */
[----:B------:R-:W-:-:S03]  /*fc60*/  ULDC UR8, c[0x0][0x154] ;  /* 0x0000550000087ab9 */ /* 0x000fc60000000800 */
[----:B------:R-:W-:Y:S02]  /*fc70*/  IMAD R5, R5, UR9, R4 ;  /* 0x0000000905057c24 */ /* 0x000fe4000f8e0204 */
[----:B------:R-:W-:Y:S01]  /*fc80*/  FMUL R4, R7, UR7 ;  /* 0x0000000707047c20 */ /* 0x000fe20008400000 */
[----:B------:R-:W-:Y:S01]  /*fc90*/  ULDC UR7, c[0x0][0x618] ;  /* 0x0001860000077ab9 */ /* 0x000fe20000000800 */
[----:B------:R-:W-:Y:S01]  /*fca0*/  ULDC UR9, c[0x0][0x608] ;  /* 0x0001820000097ab9 */ /* 0x000fe20000000800 */
[----:B------:R-:W-:-:S03]  /*fcb0*/  IMAD.IADD R3, R3, 0x1, R5 ;  /* 0x0000000103037824 */ /* 0x000fc600078e0205 */
[----:B------:R-:W3:Y:S02]  /*fcc0*/  F2I.U32.TRUNC.NTZ R4, R4 ;  /* 0x0000000400047305 */ /* 0x000ee4000020f000 */
[----:B------:R-:W-:Y:S02]  /*fcd0*/  SHF.R.U64 R7, R2, UR7, R3 ;  /* 0x0000000702077c19 */ /* 0x000fe40008001203 */
[----:B-1----:R-:W-:-:S05]  /*fce0*/  I2FP.F32.U32 R2, R0 ;  /* 0x0000000000027245 */ /* 0x002fca0000201000 */
[----:B------:R-:W-:Y:S01]  /*fcf0*/  FMUL R5, R2, UR8 ;  /* 0x0000000802057c20 */ /* 0x000fe20008400000 */
[----:B------:R-:W-:Y:S01]  /*fd00*/  SHF.R.U32.HI R2, RZ, UR7, R3 ;  /* 0x00000007ff027c19 */ /* 0x000fe20008011603 */
[----:B------:R-:W-:Y:S02]  /*fd10*/  ULDC UR7, c[0x0][0x658] ;  /* 0x0001960000077ab9 */ /* 0x000fe40000000800 */
[----:B------:R1:W4:Y:S01]  /*fd20*/  F2I.U32.TRUNC.NTZ R16, R5 ;  /* 0x0000000500107305 */ /* 0x000322000020f000 */
[----:B------:R-:W-:Y:S01]  /*fd30*/  SHF.R.U64 R15, R7, UR9, R2 ;  /* 0x00000009070f7c19 */ /* 0x000fe20008001202 */
[----:B---3--:R-:W-:Y:S01]  /*fd40*/  IMAD.MOV R4, RZ, RZ, -R4 ;  /* 0x000000ffff047224 */ /* 0x008fe200078e0a04 */
[----:B------:R-:W-:-:S03]  /*fd50*/  SHF.R.U32.HI R2, RZ, UR9, R2 ;  /* 0x00000009ff027c19 */ /* 0x000fc60008011602 */
[----:B0-----:R-:W-:Y:S01]  /*fd60*/  IMAD R12, R19, R4, R12 ;  /* 0x00000004130c7224 */ /* 0x001fe200078e020c */
[--C-:B------:R-:W-:Y:S02]  /*fd70*/  SHF.R.U64 R14, R15, UR7, R2.reuse ;  /* 0x000000070f0e7c19 */ /* 0x100fe40008001202 */
[----:B------:R-:W-:-:S03]  /*fd80*/  SHF.R.U32.HI R17, RZ, UR7, R2 ;  /* 0x00000007ff117c19 */ /* 0x000fc60008011602 */
[----:B------:R-:W-:Y:S02]  /*fd90*/  IMAD.MOV.U32 R2, RZ, RZ, R14 ;  /* 0x000000ffff027224 */ /* 0x000fe400078e000e */
[----:B------:R-:W-:Y:S01]  /*fda0*/  IMAD.MOV.U32 R3, RZ, RZ, R17 ;  /* 0x000000ffff037224 */ /* 0x000fe200078e0011 */
[----:B-12-4-:R-:W-:Y:S06]  /*fdb0*/  @!P0 BRA `(.L_x_311) ;  /* 0x0000000000288947 */ /* 0x016fec0003800000 */
[----:B------:R-:W-:Y:S02]  /*fdc0*/  ULDC UR7, c[0x0][0x64c] ;  /* 0x0001930000077ab9 */ /* 0x000fe40000000800 */
[----:B------:R-:W-:-:S05]  /*fdd0*/  IADD3 R3, P0, R14, UR7, RZ ;  /* 0x000000070e037c10 */ /* 0x000fca000ff1e0ff */
[----:B------:R-:W-:-:S04]  /*fde0*/  IMAD.X R17, RZ, RZ, R17, P0 ;  /* 0x000000ffff117224 */ /* 0x000fc800000e0611 */
[----:B------:R-:W-:-:S04]  /*fdf0*/  IMAD.WIDE.U32 R4, R17, UR10, RZ ;  /* 0x0000000a11047c25 */ /* 0x000fc8000f8e00ff */
[----:B------:R-:W-:-:S04]  /*fe00*/  IMAD.WIDE.U32 R4, P0, R3, UR11, R4 ;  /* 0x0000000b03047c25 */ /* 0x000fc8000f800004 */
[----:B------:R-:W-:-:S04]  /*fe10*/  IMAD.WIDE.U32 R2, R3, UR10, RZ ;  /* 0x0000000a03027c25 */ /* 0x000fc8000f8e00ff */
[----:B------:R-:W-:Y:S01]  /*fe20*/  IMAD.MOV.U32 R2, RZ, RZ, R5 ;  /* 0x000000ffff027224 */ /* 0x000fe200078e0005 */
[----:B------:R-:W-:Y:S01]  /*fe30*/  IADD3 RZ, P1, R3, R4, RZ ;  /* 0x0000000403ff7210 */ /* 0x000fe20007f3e0ff */
[----:B------:R-:W-:-:S04]  /*fe40*/  IMAD.X R3, RZ, RZ, RZ, P0 ;  /* 0x000000ffff037224 */ /* 0x000fc800000e06ff */
[----:B------:R-:W-:-:S08]  /*fe50*/  IMAD.WIDE.U32.X R2, R17, UR11, R2, P1 ;  /* 0x0000000b11027c25 */ /* 0x000fd000088e0402 */
.L_x_311:
[----:B------:R-:W-:Y:S01]  /*fe60*/  ULDC UR7, c[0x0][0x648] ;  /* 0x0001920000077ab9 */ /* 0x000fe20000000800 */
[----:B------:R-:W-:Y:S01]  /*fe70*/  LOP3.LUT R15, R15, UR6, RZ, 0xc0, !PT ;  /* 0x000000060f0f7c12 */ /* 0x000fe2000f8ec0ff */
[----:B------:R-:W-:Y:S01]  /*fe80*/  IMAD.MOV R16, RZ, RZ, -R16 ;  /* 0x000000ffff107224 */ /* 0x000fe200078e0a10 */
[----:B------:R-:W-:Y:S01]  /*fe90*/  SHF.R.U64 R2, R2, UR7, R3 ;  /* 0x0000000702027c19 */ /* 0x000fe20008001203 */
[----:B------:R-:W-:Y:S01]  /*fea0*/  ULDC UR7, c[0x0][0x638] ;  /* 0x00018e0000077ab9 */ /* 0x000fe20000000800 */
[----:B------:R-:W-:Y:S01]  /*feb0*/  LOP3.LUT R7, R7, UR4, RZ, 0xc0, !PT ;  /* 0x0000000407077c12 */ /* 0x000fe2000f8ec0ff */
[----:B------:R-:W-:Y:S01]  /*fec0*/  @P3 IMAD R12, R13, R16, R0 ;  /* 0x000000100d0c3224 */ /* 0x000fe200078e0200 */
[----:B------:R-:W-:Y:S01]  /*fed0*/  ULDC UR8, c[0x0][0x610] ;  /* 0x0001840000087ab9 */ /* 0x000fe20000000800 */
[----:B------:R-:W-:Y:S02]  /*fee0*/  IMAD.MOV R3, RZ, RZ, -R2 ;  /* 0x000000ffff037224 */ /* 0x000fe400078e0a02 */
[----:B------:R-:W-:-:S02]  /*fef0*/  IMAD R5, R2, UR5, R15 ;  /* 0x0000000502057c24 */ /* 0x000fc4000f8e020f */
[----:B------:R-:W-:Y:S01]  /*ff00*/  IMAD R14, R3, UR7, R14 ;  /* 0x00000007030e7c24 */ /* 0x000fe2000f8e020e */
[----:B------:R-:W-:Y:S01]  /*ff10*/  ULDC UR7, c[0x0][0x600] ;  /* 0x0001800000077ab9 */ /* 0x000fe20000000800 */
[----:B------:R-:W-:Y:S02]  /*ff20*/  IMAD R5, R5, UR8, R12 ;  /* 0x0000000805057c24 */ /* 0x000fe4000f8e020c */
[----:B------:R-:W-:Y:S02]  /*ff30*/  IMAD R14, R14, UR7, R7 ;  /* 0x000000070e0e7c24 */ /* 0x000fe4000f8e0207 */
[----:B------:R-:W-:-:S03]  /*ff40*/  IMAD.MOV.U32 R0, RZ, RZ, 0x1 ;  /* 0x00000001ff007424 */ /* 0x000fc600078e00ff */
[----:B------:R-:W-:Y:S02]  /*ff50*/  SEL R7, R14, R5, !P3 ;  /* 0x000000050e077207 */ /* 0x000fe40005800000 */
[----:B------:R-:W-:-:S07]  /*ff60*/  SEL R5, R5, R14, !P3 ;  /* 0x0000000e05057207 */ /* 0x000fce0005800000 */
.L_x_309:
[----:B------:R-:W-:Y:S05]  /*ff70*/  BSYNC B1 ;  /* 0x0000000000017941 */ /* 0x000fea0003800000 */
.L_x_308:
[----:B------:R-:W-:-:S13]  /*ff80*/  LOP3.LUT P0, RZ, R0, 0xff, RZ, 0xc0, !PT ;  /* 0x000000ff00ff7812 */ /* 0x000fda000780c0ff */
[----:B------:R-:W-:Y:S05]  /*ff90*/  @P0 BRA `(.L_x_312) ;  /* 0xfffffff400180947 */ /* 0x000fea000383ffff */
[----:B------:R-:W-:Y:S05]  /*ffa0*/  BSYNC B0 ;  /* 0x0000000000007941 */ /* 0x000fea0003800000 */
.L_x_301:
[----:B------:R-:W-:-:S03]  /*ffb0*/  UMOV UR7, 0xffffffff ;  /* 0xffffffff00077882 */ /* 0x000fc60000000000 */
[----:B------:R-:W-:Y:S05]  /*ffc0*/  BRA.DIV UR7, `(.L_x_313) ;  /* 0x0000000607287947 */ /* 0x000fea000b800000 */
[----:B------:R-:W-:-:S13]  /*ffd0*/  ELECT P0, URZ, PT ;  /* 0x00000000003f782f */ /* 0x000fda0003800000 */
.L_x_327:
[----:B------:R-:W-:Y:S04]  /*ffe0*/  BSSY B0, `(.L_x_314) ;  /* 0x000002c000007945 */ /* 0x000fe80003800000 */
[----:B------:R-:W-:Y:S05]  /*fff0*/  @!P0 BRA `(.L_x_315) ;  /* 0x0000000000a88947 */ /* 0x000fea0003800000 */
[----:B------:R-:W-:-:S04]  /*10000*/  ULOP3.LUT UR7, UR13, 0x2, URZ, 0xfc, !UPT ;  /* 0x000000020d077892 */ /* 0x000fc8000f8efc3f */
[----:B------:R-:W-:-:S06]  /*10010*/  UISETP.NE.AND UP0, UPT, UR7, 0x3, UPT ;  /* 0x000000030700788c */ /* 0x000fcc000bf05270 */
[----:B------:R-:W-:-:S13]  /*10020*/  PLOP3.LUT P0, PT, PT, PT, UP0, 0x80, 0x0 ;  /* 0x000000000000781c */ /* 0x000fda0003f0f008 */
[----:B------:R-:W-:Y:S05]  /*10030*/  @!P0 BRA `(.L_x_316) ;  /* 0x0000000000048947 */ /* 0x000fea0003800000 */
[----:B------:R-:W-:Y:S01]  /*10040*/  BPT.TRAP 0x1 ;  /* 0x000000040000795c */ /* 0x000fe20000300000 */
.L_x_316:
[----:B------:R-:W0:Y:S01]  /*10050*/  S2R R3, SR_CgaCtaId ;  /* 0x0000000000037919 */ /* 0x000e220000008800 */
[----:B------:R-:W-:Y:S02]  /*10060*/  MOV R0, 0x400 ;  /* 0x0000040000007802 */ /* 0x000fe40000000f00 */
[----:B------:R-:W-:Y:S02]  /*10070*/  SHF.L.U32 R2, R11, 0x1f, RZ ;  /* 0x0000001f0b027819 */ /* 0x000fe400000006ff */
[----:B0-----:R-:W-:-:S05]  /*10080*/  LEA R3, R3, R0, 0x18 ;  /* 0x0000000003037211 */ /* 0x001fca00078ec0ff */
[----:B------:R-:W-:-:S04]  /*10090*/  VIADD R3, R3, 0x20 ;  /* 0x0000002003037836 */ /* 0x000fc80000000000 */
[C---:B------:R-:W-:Y:S02]  /*100a0*/  IMAD R5, R10.reuse, 0x8, R3 ;  /* 0x000000080a057824 */ /* 0x040fe400078e0203 */
[----:B------:R-:W-:Y:S02]  /*100b0*/  VIADD R10, R10, 0x1 ;  /* 0x000000010a0a7836 */ /* 0x000fe40000000000 */
[----:B------:R-:W0:Y:S03]  /*100c0*/  SYNCS.PHASECHK.TRANS64.TRYWAIT P0, [R5+URZ], R2 ;  /* 0x00000002050075a7 */ /* 0x000e26000800017f */
[----:B------:R-:W-:-:S04]  /*100d0*/  ISETP.NE.AND P1, PT, R10, 0x4, PT ;  /* 0x000000040a00780c */ /* 0x000fc80003f25270 */
[----:B------:R-:W-:Y:S02]  /*100e0*/  SEL R0, RZ, 0x1, P1 ;  /* 0x00000001ff007807 */ /* 0x000fe40000800000 */
[----:B------:R-:W-:Y:S02]  /*100f0*/  SEL R10, R10, RZ, P1 ;  /* 0x000000ff0a0a7207 */ /* 0x000fe40000800000 */
[----:B------:R-:W-:-:S03]  /*10100*/  LOP3.LUT R11, R11, R0, RZ, 0x3c, !PT ;  /* 0x000000000b0b7212 */ /* 0x000fc600078e3cff */
[----:B------:R-:W-:Y:S01]  /*10110*/  IMAD R7, R10, 0x8, R3 ;  /* 0x000000080a077824 */ /* 0x000fe200078e0203 */
[----:B------:R-:W-:Y:S01]  /*10120*/  SHF.L.U32 R4, R11, 0x1f, RZ ;  /* 0x0000001f0b047819 */ /* 0x000fe200000006ff */
[----:B0-----:R-:W-:Y:S06]  /*10130*/  @!P0 BRA `(.L_x_317) ;  /* 0x0000000000ec8947 */ /* 0x001fec0003800000 */
.L_x_328:
[----:B------:R-:W1:Y:S01]  /*10140*/  SYNCS.PHASECHK.TRANS64.TRYWAIT P0, [R7+URZ], R4 ;  /* 0x00000004070075a7 */ /* 0x000e62000800017f */
[----:B------:R-:W-:-:S05]  /*10150*/  VIADD R0, R10, 0x1 ;  /* 0x000000010a007836 */ /* 0x000fca0000000000 */
[----:B------:R-:W-:-:S04]  /*10160*/  ISETP.NE.AND P1, PT, R0, 0x4, PT ;  /* 0x000000040000780c */ /* 0x000fc80003f25270 */
[----:B0-----:R-:W-:Y:S02]  /*10170*/  SEL R2, RZ, 0x1, P1 ;  /* 0x00000001ff027807 */ /* 0x001fe40000800000 */
[----:B------:R-:W-:Y:S02]  /*10180*/  SEL R0, R0, RZ, P1 ;  /* 0x000000ff00007207 */ /* 0x000fe40000800000 */
[----:B------:R-:W-:-:S03]  /*10190*/  LOP3.LUT R11, R11, R2, RZ, 0x3c, !PT ;  /* 0x000000020b0b7212 */ /* 0x000fc600078e3cff */
[----:B------:R-:W-:Y:S01]  /*101a0*/  IMAD R6, R0, 0x8, R3 ;  /* 0x0000000800067824 */ /* 0x000fe200078e0203 */
[----:B------:R-:W-:Y:S01]  /*101b0*/  SHF.L.U32 R5, R11, 0x1f, RZ ;  /* 0x0000001f0b057819 */ /* 0x000fe200000006ff */
[----:B-1----:R-:W-:Y:S06]  /*101c0*/  @!P0 BRA `(.L_x_318) ;  /* 0x0000000000dc8947 */ /* 0x002fec0003800000 */
.L_x_329:
[----:B------:R-:W1:Y:S01]  /*101d0*/  SYNCS.PHASECHK.TRANS64.TRYWAIT P0, [R6+URZ], R5 ;  /* 0x00000005060075a7 */ /* 0x000e62000800017f */
[----:B------:R-:W-:-:S05]  /*101e0*/  VIADD R0, R0, 0x1 ;  /* 0x0000000100007836 */ /* 0x000fca0000000000 */
[----:B------:R-:W-:-:S04]  /*101f0*/  ISETP.NE.AND P1, PT, R0, 0x4, PT ;  /* 0x000000040000780c */ /* 0x000fc80003f25270 */
[----:B------:R-:W-:Y:S02]  /*10200*/  SEL R2, RZ, 0x1, P1 ;  /* 0x00000001ff027807 */ /* 0x000fe40000800000 */
[----:B------:R-:W-:Y:S02]  /*10210*/  SEL R0, R0, RZ, P1 ;  /* 0x000000ff00007207 */ /* 0x000fe40000800000 */
[----:B------:R-:W-:Y:S01]  /*10220*/  LOP3.LUT R2, R11, R2, RZ, 0x3c, !PT ;  /* 0x000000020b027212 */ /* 0x000fe200078e3cff */
[----:B-1----:R-:W-:Y:S06]  /*10230*/  @!P0 BRA `(.L_x_319) ;  /* 0x0000000000d48947 */ /* 0x002fec0003800000 */
.L_x_330:
[----:B------:R-:W-:Y:S01]  /*10240*/  IMAD R3, R0, 0x8, R3 ;  /* 0x0000000800037824 */ /* 0x000fe200078e0203 */
[----:B------:R-:W-:-:S07]  /*10250*/  SHF.L.U32 R0, R2, 0x1f, RZ ;  /* 0x0000001f02007819 */ /* 0x000fce00000006ff */
.L_x_320:
[----:B--2---:R2:W3:Y:S02]  /*10260*/  SYNCS.PHASECHK.TRANS64.TRYWAIT P0, [R3+URZ], R0 ;  /* 0x00000000030075a7 */ /* 0x0044e4000800017f */
[----:B---3--:R-:W-:Y:S05]  /*10270*/  @!P0 NANOSLEEP.SYNCS 0x989680 ;  /* 0x009896800000895d */ /* 0x008fea0003900000 */
[----:B------:R-:W3:Y:S02]  /*10280*/  @!P0 SYNCS.PHASECHK.TRANS64 P0, [R3+URZ], R0 ;  /* 0x00000000030085a7 */ /* 0x000ee4000800007f */
[----:B---3--:R-:W-:Y:S05]  /*10290*/  @!P0 BRA `(.L_x_320) ;  /* 0xfffffffc00f08947 */ /* 0x008fea000383ffff */
.L_x_315:
[----:B------:R-:W-:Y:S05]  /*102a0*/  BSYNC B0 ;  /* 0x0000000000007941 */ /* 0x000fea0003800000 */
.L_x_314:
[----:B------:R-:W-:Y:S05]  /*102b0*/  EXIT ;  /* 0x000000000000794d */ /* 0x000fea0003800000 */
.L_x_21:
[----:B-1----:R-:W-:-:S04]  /*102c0*/  IMAD.U32 R3, RZ, RZ, UR6 ;  /* 0x00000006ff037e24 */ /* 0x002fc8000f8e00ff */
[----:B------:R1:W2:Y:S03]  /*102d0*/  SYNCS.PHASECHK.TRANS64.TRYWAIT P1, [R3+URZ], R0 ;  /* 0x00000000030075a7 */ /* 0x0002a6000802017f */
[----:B--2---:R-:W-:Y:S05]  /*102e0*/  @!P1 NANOSLEEP.SYNCS 0x989680 ;  /* 0x009896800000995d */ /* 0x004fea0003900000 */
[----:B------:R-:W2:Y:S02]  /*102f0*/  @!P1 SYNCS.PHASECHK.TRANS64 P1, [R3+URZ], R0 ;  /* 0x00000000030095a7 */ /* 0x000ea4000802007f */
[----:B--2---:R-:W-:Y:S05]  /*10300*/  @!P1 BRA `(.L_x_21) ;  /* 0xfffffffc00ec9947 */ /* 0x004fea000383ffff */
[----:B------:R-:W-:Y:S05]  /*10310*/  BRA `(.L_x_20) ;  /* 0xffffff18009c7947 */ /* 0x000fea000383ffff */
.L_x_27:
[----:B-----5:R2:W-:Y:S02]  /*10320*/  STL [R1+0x84], R0 ;  /* 0x0000840001007387 */ /* 0x0205e40000100800 */
[----:B--2---:R-:W-:-:S04]  /*10330*/  IMAD.U32 R0, RZ, RZ, UR9 ;  /* 0x00000009ff007e24 */ /* 0x004fc8000f8e00ff */
[----:B------:R2:W3:Y:S03]  /*10340*/  SYNCS.PHASECHK.TRANS64.TRYWAIT P1, [R0+URZ], R229 ;  /* 0x000000e5000075a7 */ /* 0x0004e6000802017f */
[----:B---3--:R-:W-:Y:S05]  /*10350*/  @!P1 NANOSLEEP.SYNCS 0x989680 ;  /* 0x009896800000995d */ /* 0x008fea0003900000 */
[----:B------:R2:W3:Y:S02]  /*10360*/  @!P1 SYNCS.PHASECHK.TRANS64 P1, [R0+URZ], R229 ;  /* 0x000000e5000095a7 */ /* 0x0004e4000802007f */
[----:B--2---:R2:W5:Y:S02]  /*10370*/  LDL.LU R0, [R1+0x84] ;  /* 0x0000840001007983 */ /* 0x0045640000300800 */
[----:B--23--:R-:W-:Y:S05]  /*10380*/  @!P1 BRA `(.L_x_27) ;  /* 0xfffffffc00e49947 */ /* 0x00cfea000383ffff */
[----:B------:R-:W-:Y:S05]  /*10390*/  BRA `(.L_x_26) ;  /* 0xffffff2c00407947 */ /* 0x000fea000383ffff */
.L_x_302:
[----:B------:R-:W-:Y:S01]  /*103a0*/  BSSY B1, `(.L_x_321) ;  /* 0x0000006000017945 */ /* 0x000fe20003800000 */
[----:B------:R-:W-:-:S07]  /*103b0*/  IMAD.MOV.U32 R0, RZ, RZ, -0x1 ;  /* 0xffffffffff007424 */ /* 0x000fce00078e00ff */
[----:B------:R-:W-:Y:S05]  /*103c0*/  WARPSYNC.COLLECTIVE R0, `(.L_x_322) ;  /* 0x00000000000c7348 */ /* 0x000fea0003c00000 */
[----:B------:R-:W-:Y:S02]  /*103d0*/  ELECT P0, UR62, PT ;  /* 0x00000000003e782f */ /* 0x000fe40003800000 */
[----:B------:R-:W-:Y:S01]  /*103e0*/  MOV R0, UR62 ;  /* 0x0000003e00007c02 */ /* 0x000fe20008000f00 */
[----:B------:R-:W-:Y:S10]  /*103f0*/  ENDCOLLECTIVE ;  /* 0x000000000000791b */ /* 0x000ff40003800000 */
.L_x_322:
[----:B------:R-:W-:Y:S05]  /*10400*/  BSYNC B1 ;  /* 0x0000000000017941 */ /* 0x000fea0003800000 */
.L_x_321:
[----:B------:R-:W-:Y:S05]  /*10410*/  BRA `(.L_x_323) ;  /* 0xfffffff000047947 */ /* 0x000fea000383ffff */
.L_x_305:
[----:B0-----:R0:W2:Y:S02]  /*10420*/  SYNCS.PHASECHK.TRANS64.TRYWAIT P0, [R5+URZ+0x20], R2 ;  /* 0x00002002050075a7 */ /* 0x0010a4000800017f */
[----:B--2---:R-:W-:Y:S05]  /*10430*/  @!P0 NANOSLEEP.SYNCS 0x989680 ;  /* 0x009896800000895d */ /* 0x004fea0003900000 */
[----:B------:R-:W2:Y:S02]  /*10440*/  @!P0 SYNCS.PHASECHK.TRANS64 P0, [R5+URZ+0x20], R2 ;  /* 0x00002002050085a7 */ /* 0x000ea4000800007f */
[----:B--2---:R-:W-:Y:S05]  /*10450*/  @!P0 BRA `(.L_x_305) ;  /* 0xfffffffc00f08947 */ /* 0x004fea000383ffff */
[----:B------:R-:W-:Y:S05]  /*10460*/  BRA `(.L_x_324) ;  /* 0xfffffff000487947 */ /* 0x000fea000383ffff */
.L_x_313:
[----:B------:R-:W-:Y:S01]  /*10470*/  BSSY B0, `(.L_x_325) ;  /* 0x0000006000007945 */ /* 0x000fe20003800000 */
[----:B------:R-:W-:-:S07]  /*10480*/  IMAD.MOV.U32 R0, RZ, RZ, -0x1 ;  /* 0xffffffffff007424 */ /* 0x000fce00078e00ff */
[----:B------:R-:W-:Y:S05]  /*10490*/  WARPSYNC.COLLECTIVE R0, `(.L_x_326) ;  /* 0x00000000000c7348 */ /* 0x000fea0003c00000 */
[----:B------:R-:W-:Y:S02]  /*104a0*/  ELECT P0, UR62, PT ;  /* 0x00000000003e782f */ /* 0x000fe40003800000 */
[----:B------:R-:W-:Y:S01]  /*104b0*/  MOV R0, UR62 ;  /* 0x0000003e00007c02 */ /* 0x000fe20008000f00 */
[----:B------:R-:W-:Y:S10]  /*104c0*/  ENDCOLLECTIVE ;  /* 0x000000000000791b */ /* 0x000ff40003800000 */
.L_x_326:
[----:B------:R-:W-:Y:S05]  /*104d0*/  BSYNC B0 ;  /* 0x0000000000007941 */ /* 0x000fea0003800000 */
.L_x_325:
[----:B------:R-:W-:Y:S05]  /*104e0*/  BRA `(.L_x_327) ;  /* 0xfffffff800bc7947 */ /* 0x000fea000383ffff */
.L_x_317:
[----:B0-----:R0:W1:Y:S02]  /*104f0*/  SYNCS.PHASECHK.TRANS64.TRYWAIT P0, [R5+URZ], R2 ;  /* 0x00000002050075a7 */ /* 0x001064000800017f */
[----:B-1----:R-:W-:Y:S05]  /*10500*/  @!P0 NANOSLEEP.SYNCS 0x989680 ;  /* 0x009896800000895d */ /* 0x002fea0003900000 */
[----:B------:R-:W1:Y:S02]  /*10510*/  @!P0 SYNCS.PHASECHK.TRANS64 P0, [R5+URZ], R2 ;  /* 0x00000002050085a7 */ /* 0x000e64000800007f */
[----:B-1----:R-:W-:Y:S05]  /*10520*/  @!P0 BRA `(.L_x_317) ;  /* 0xfffffffc00f08947 */ /* 0x002fea000383ffff */
[----:B------:R-:W-:Y:S05]  /*10530*/  BRA `(.L_x_328) ;  /* 0xfffffffc00007947 */ /* 0x000fea000383ffff */
.L_x_318:
[----:B0-----:R0:W1:Y:S02]  /*10540*/  SYNCS.PHASECHK.TRANS64.TRYWAIT P0, [R7+URZ], R4 ;  /* 0x00000004070075a7 */ /* 0x001064000800017f */
[----:B-1----:R-:W-:Y:S05]  /*10550*/  @!P0 NANOSLEEP.SYNCS 0x989680 ;  /* 0x009896800000895d */ /* 0x002fea0003900000 */
[----:B------:R-:W1:Y:S02]  /*10560*/  @!P0 SYNCS.PHASECHK.TRANS64 P0, [R7+URZ], R4 ;  /* 0x00000004070085a7 */ /* 0x000e64000800007f */
[----:B-1----:R-:W-:Y:S05]  /*10570*/  @!P0 BRA `(.L_x_318) ;  /* 0xfffffffc00f08947 */ /* 0x002fea000383ffff */
[----:B------:R-:W-:Y:S05]  /*10580*/  BRA `(.L_x_329) ;  /* 0xfffffffc00107947 */ /* 0x000fea000383ffff */
.L_x_319:
[----:B-1----:R1:W2:Y:S02]  /*10590*/  SYNCS.PHASECHK.TRANS64.TRYWAIT P0, [R6+URZ], R5 ;  /* 0x00000005060075a7 */ /* 0x0022a4000800017f */
[----:B--2---:R-:W-:Y:S05]  /*105a0*/  @!P0 NANOSLEEP.SYNCS 0x989680 ;  /* 0x009896800000895d */ /* 0x004fea0003900000 */
[----:B------:R-:W2:Y:S02]  /*105b0*/  @!P0 SYNCS.PHASECHK.TRANS64 P0, [R6+URZ], R5 ;  /* 0x00000005060085a7 */ /* 0x000ea4000800007f */
[----:B--2---:R-:W-:Y:S05]  /*105c0*/  @!P0 BRA `(.L_x_319) ;  /* 0xfffffffc00f08947 */ /* 0x004fea000383ffff */
[----:B------:R-:W-:Y:S05]  /*105d0*/  BRA `(.L_x_330) ;  /* 0xfffffffc00187947 */ /* 0x000fea000383ffff */
.L_x_331:
[----:B------:R-:W-:-:S00]  /*105e0*/  BRA `(.L_x_331) ;  /* 0xfffffffc00fc7947 */ /* 0x000fc0000383ffff */
[----:B------:R-:W-:-:S00]  /*105f0*/  NOP ;  /* 0x0000000000007918 */ /* 0x000fc00000000000 */
        /* <DEDUP_REMOVED lines=8> */
.L_x_332:


//--------------------- .nv.shared._ZN7cutlass13device_kernelINS_4gemm6kernel13GemmUniversalIN4cute5tupleIJiiiiEEENS1_10collective13CollectiveMmaINS1_37MainloopSm90TmaGmmaWarpSpecializedFP8ILi4ENS5_IJNS4_1CILi1EEENSA_ILi2EEESB_EEENS1_35KernelTmaWarpSpecializedCooperativeEEENS5_IJNSA_ILi128EEENSA_ILi256EEESG_EEENS_12float_e5m2_tENS5_IJlSB_lEEESJ_SK_NS4_8TiledMMAINS4_8MMA_AtomIJNS4_4SM904GMMA31MMA_64x256x32_F32E5M2E5M2_SS_TNILNSO_7ScaleInE1ELSQ_1EEEEEENS4_6LayoutINS5_IJSC_SB_SB_EEENS5_IJSB_NSA_ILi0EEESV_EEEEENS5_IJNS4_10UnderscoreESY_SY_EEEEENS4_23SM90_TMA_LOAD_MULTICASTENS4_14ComposedLayoutINS4_7SwizzleILi3ELi4ELi3EEENS4_18smem_ptr_flag_bitsILi8EEENST_INS5_IJNSA_ILi8EEESG_EEENS5_IJSG_SB_EEEEEEEvNS4_8identityENS4_13SM90_TMA_LOADES1B_vS1C_EENS_8epilogue10collective6detail29Sm90TmaWarpSpecializedAdapterINS1G_15DefaultEpilogueISJ_SK_SK_NS1F_6thread17LinearCombinationISJ_Li1EffLNS1K_9ScaleType4KindE0ELNS_15FloatRoundStyleE2ESJ_EENS1_15EpilogueDefaultEEEEEvvEEEEvNT_6ParamsE --------------------------
	.section	.nv.shared._ZN7cutlass13device_kernelINS_4gemm6kernel13GemmUniversalIN4cute5tupleIJiiiiEEENS1_10collective13CollectiveMmaINS1_37MainloopSm90TmaGmmaWarpSpecializedFP8ILi4ENS5_IJNS4_1CILi1EEENSA_ILi2EEESB_EEENS1_35KernelTmaWarpSpecializedCooperativeEEENS5_IJNSA_ILi128EEENSA_ILi256EEESG_EEENS_12float_e5m2_tENS5_IJlSB_lEEESJ_SK_NS4_8TiledMMAINS4_8MMA_AtomIJNS4_4SM904GMMA31MMA_64x256x32_F32E5M2E5M2_SS_TNILNSO_7ScaleInE1ELSQ_1EEEEEENS4_6LayoutINS5_IJSC_SB_SB_EEENS5_IJSB_NSA_ILi0EEESV_EEEEENS5_IJNS4_10UnderscoreESY_SY_EEEEENS4_23SM90_TMA_LOAD_MULTICASTENS4_14ComposedLayoutINS4_7SwizzleILi3ELi4ELi3EEENS4_18smem_ptr_flag_bitsILi8EEENST_INS5_IJNSA_ILi8EEESG_EEENS5_IJSG_SB_EEEEEEEvNS4_8identityENS4_13SM90_TMA_LOADES1B_vS1C_EENS_8epilogue10collective6detail29Sm90TmaWarpSpecializedAdapterINS1G_15DefaultEpilogueISJ_SK_SK_NS1F_6thread17LinearCombinationISJ_Li1EffLNS1K_9ScaleType4KindE0ELNS_15FloatRoundStyleE2ESJ_EENS1_15EpilogueDefaultEEEEEvvEEEEvNT_6ParamsE,"aw",@nobits
	.sectionflags	@""
	.align	16
	.zero		1024


//--------------------- .nv.shared.reserved.0     --------------------------
	.section	.nv.shared.reserved.0,"aw",@nobits
	.weak		__nv_reservedSMEM_offset_0_alias
	.size		__nv_reservedSMEM_offset_0_alias, 0, 0
	.other		__nv_reservedSMEM_offset_0_alias,@"STO_CUDA_RESERVED_SHARED STV_DEFAULT"
__nv_reservedSMEM_offset_0_alias:
	.zero		0


//--------------------- .nv.global                --------------------------
	.section	.nv.global,"aw",@nobits
.nv.global:
	.type		_ZN40_INTERNAL_37915c58_4_k_cu_bc702b54_266224cute1_E,@object
	.size		_ZN40_INTERNAL_37915c58_4_k_cu_bc702b54_266224cute1_E,(_ZN40_INTERNAL_37915c58_4_k_cu_bc702b54_266224cuda3std3__45__cpo6cbeginE - _ZN40_INTERNAL_37915c58_4_k_cu_bc702b54_266224cute1_E)
_ZN40_INTERNAL_37915c58_4_k_cu_bc702b54_266224cute1_E:
	.zero		1
	.type		_ZN40_INTERNAL_37915c58_4_k_cu_bc702b54_266224cuda3std3__45__cpo6cbeginE,@object
	.size		_ZN40_INTERNAL_37915c58_4_k_cu_bc702b54_266224cuda3std3__45__cpo6cbeginE,(_ZN40_INTERNAL_37915c58_4_k_cu_bc702b54_266224cuda3std3__48in_placeE - _ZN40_INTERNAL_37915c58_4_k_cu_bc702b54_266224cuda3std3__45__cpo6cbeginE)
_ZN40_INTERNAL_37915c58_4_k_cu_bc702b54_266224cuda3std3__45__cpo6cbeginE:
	.zero		1
	.type		_ZN40_INTERNAL_37915c58_4_k_cu_bc702b54_266224cuda3std3__48in_placeE,@object
	.size		_ZN40_INTERNAL_37915c58_4_k_cu_bc702b54_266224cuda3std3__48in_placeE,(_ZN40_INTERNAL_37915c58_4_k_cu_bc702b54_266224cuda3std6ranges3__45__cpo9iter_moveE - _ZN40_INTERNAL_37915c58_4_k_cu_bc702b54_266224cuda3std3__48in_placeE)
_ZN40_INTERNAL_37915c58_4_k_cu_bc702b54_266224cuda3std3__48in_placeE:
	.zero		1
	.type		_ZN40_INTERNAL_37915c58_4_k_cu_bc702b54_266224cuda3std6ranges3__45__cpo9iter_moveE,@object
	.size		_ZN40_INTERNAL_37915c58_4_k_cu_bc702b54_266224cuda3std6ranges3__45__cpo9iter_moveE,(_ZN40_INTERNAL_37915c58_4_k_cu_bc702b54_266224cuda3std3__45__cpo5beginE - _ZN40_INTERNAL_37915c58_4_k_cu_bc702b54_266224cuda3std6ranges3__45__cpo9iter_moveE)
_ZN40_INTERNAL_37915c58_4_k_cu_bc702b54_266224cuda3std6ranges3__45__cpo9iter_moveE:
	.zero		1
	.type		_ZN40_INTERNAL_37915c58_4_k_cu_bc702b54_266224cuda3std3__45__cpo5beginE,@object
	.size		_ZN40_INTERNAL_37915c58_4_k_cu_bc702b54_266224cuda3std3__45__cpo5beginE,(_ZN40_INTERNAL_37915c58_4_k_cu_bc702b54_266224cuda3std3__442_GLOBAL__N__37915c58_4_k_cu_bc702b54_266226ignoreE - _ZN40_INTERNAL_37915c58_4_k_cu_bc702b54_266224cuda3std3__45__cpo5beginE)
_ZN40_INTERNAL_37915c58_4_k_cu_bc702b54_266224cuda3std3__45__cpo5beginE:
	.zero		1
	.type		_ZN40_INTERNAL_37915c58_4_k_cu_bc702b54_266224cuda3std3__442_GLOBAL__N__37915c58_4_k_cu_bc702b54_266226ignoreE,@object
	.size		_ZN40_INTERNAL_37915c58_4_k_cu_bc702b54_266224cuda3std3__442_GLOBAL__N__37915c58_4_k_cu_bc702b54_266226ignoreE,(_ZN40_INTERNAL_37915c58_4_k_cu_bc702b54_266224cute7productE - _ZN40_INTERNAL_37915c58_4_k_cu_bc702b54_266224cuda3std3__442_GLOBAL__N__37915c58_4_k_cu_bc702b54_266226ignoreE)
_ZN40_INTERNAL_37915c58_4_k_cu_bc702b54_266224cuda3std3__442_GLOBAL__N__37915c58_4_k_cu_bc702b54_266226ignoreE:
	.zero		1
	.type		_ZN40_INTERNAL_37915c58_4_k_cu_bc702b54_266224cute7productE,@object
	.size		_ZN40_INTERNAL_37915c58_4_k_cu_bc702b54_266224cute7productE,(_ZN40_INTERNAL_37915c58_4_k_cu_bc702b54_266224cuda3std3__45__cpo3endE - _ZN40_INTERNAL_37915c58_4_k_cu_bc702b54_266224cute7productE)
_ZN40_INTERNAL_37915c58_4_k_cu_bc702b54_266224cute7productE:
	.zero		1
	.type		_ZN40_INTERNAL_37915c58_4_k_cu_bc702b54_266224cuda3std3__45__cpo3endE,@object
	.size		_ZN40_INTERNAL_37915c58_4_k_cu_bc702b54_266224cuda3std3__45__cpo3endE,(_ZN40_INTERNAL_37915c58_4_k_cu_bc702b54_266224cuda3std3__419piecewise_constructE - _ZN40_INTERNAL_37915c58_4_k_cu_bc702b54_266224cuda3std3__45__cpo3endE)
_ZN40_INTERNAL_37915c58_4_k_cu_bc702b54_266224cuda3std3__45__cpo3endE:
	.zero		1
	.type		_ZN40_INTERNAL_37915c58_4_k_cu_bc702b54_266224cuda3std3__419piecewise_constructE,@object
	.size		_ZN40_INTERNAL_37915c58_4_k_cu_bc702b54_266224cuda3std3__419piecewise_constructE,(_ZN40_INTERNAL_37915c58_4_k_cu_bc702b54_266224cuda3std3__45__cpo4cendE - _ZN40_INTERNAL_37915c58_4_k_cu_bc702b54_266224cuda3std3__419piecewise_constructE)
_ZN40_INTERNAL_37915c58_4_k_cu_bc702b54_266224cuda3std3__419piecewise_constructE:
	.zero		1
	.type		_ZN40_INTERNAL_37915c58_4_k_cu_bc702b54_266224cuda3std3__45__cpo4cendE,@object
	.size		_ZN40_INTERNAL_37915c58_4_k_cu_bc702b54_266224cuda3std3__45__cpo4cendE,(_ZN40_INTERNAL_37915c58_4_k_cu_bc702b54_266224cuda3std6ranges3__45__cpo4swapE - _ZN40_INTERNAL_37915c58_4_k_cu_bc702b54_266224cuda3std3__45__cpo4cendE)
_ZN40_INTERNAL_37915c58_4_k_cu_bc702b54_266224cuda3std3__45__cpo4cendE:
	.zero		1
	.type		_ZN40_INTERNAL_37915c58_4_k_cu_bc702b54_266224cuda3std6ranges3__45__cpo4swapE,@object
	.size		_ZN40_INTERNAL_37915c58_4_k_cu_bc702b54_266224cuda3std6ranges3__45__cpo4swapE,(.L_7 - _ZN40_INTERNAL_37915c58_4_k_cu_bc702b54_266224cuda3std6ranges3__45__cpo4swapE)
_ZN40_INTERNAL_37915c58_4_k_cu_bc702b54_266224cuda3std6ranges3__45__cpo4swapE:
	.zero		1
.L_7:


//--------------------- .nv.constant0._ZN7cutlass13device_kernelINS_4gemm6kernel13GemmUniversalIN4cute5tupleIJiiiiEEENS1_10collective13CollectiveMmaINS1_37MainloopSm90TmaGmmaWarpSpecializedFP8ILi4ENS5_IJNS4_1CILi1EEENSA_ILi2EEESB_EEENS1_35KernelTmaWarpSpecializedCooperativeEEENS5_IJNSA_ILi128EEENSA_ILi256EEESG_EEENS_12float_e5m2_tENS5_IJlSB_lEEESJ_SK_NS4_8TiledMMAINS4_8MMA_AtomIJNS4_4SM904GMMA31MMA_64x256x32_F32E5M2E5M2_SS_TNILNSO_7ScaleInE1ELSQ_1EEEEEENS4_6LayoutINS5_IJSC_SB_SB_EEENS5_IJSB_NSA_ILi0EEESV_EEEEENS5_IJNS4_10UnderscoreESY_SY_EEEEENS4_23SM90_TMA_LOAD_MULTICASTENS4_14ComposedLayoutINS4_7SwizzleILi3ELi4ELi3EEENS4_18smem_ptr_flag_bitsILi8EEENST_INS5_IJNSA_ILi8EEESG_EEENS5_IJSG_SB_EEEEEEEvNS4_8identityENS4_13SM90_TMA_LOADES1B_vS1C_EENS_8epilogue10collective6detail29Sm90TmaWarpSpecializedAdapterINS1G_15DefaultEpilogueISJ_SK_SK_NS1F_6thread17LinearCombinationISJ_Li1EffLNS1K_9ScaleType4KindE0ELNS_15FloatRoundStyleE2ESJ_EENS1_15EpilogueDefaultEEEEEvvEEEEvNT_6ParamsE --------------------------
	.section	.nv.constant0._ZN7cutlass13device_kernelINS_4gemm6kernel13GemmUniversalIN4cute5tupleIJiiiiEEENS1_10collective13CollectiveMmaINS1_37MainloopSm90TmaGmmaWarpSpecializedFP8ILi4ENS5_IJNS4_1CILi1EEENSA_ILi2EEESB_EEENS1_35KernelTmaWarpSpecializedCooperativeEEENS5_IJNSA_ILi128EEENSA_ILi256EEESG_EEENS_12float_e5m2_tENS5_IJlSB_lEEESJ_SK_NS4_8TiledMMAINS4_8MMA_AtomIJNS4_4SM904GMMA31MMA_64x256x32_F32E5M2E5M2_SS_TNILNSO_7ScaleInE1ELSQ_1EEEEEENS4_6LayoutINS5_IJSC_SB_SB_EEENS5_IJSB_NSA_ILi0EEESV_EEEEENS5_IJNS4_10UnderscoreESY_SY_EEEEENS4_23SM90_TMA_LOAD_MULTICASTENS4_14ComposedLayoutINS4_7SwizzleILi3ELi4ELi3EEENS4_18smem_ptr_flag_bitsILi8EEENST_INS5_IJNSA_ILi8EEESG_EEENS5_IJSG_SB_EEEEEEEvNS4_8identityENS4_13SM90_TMA_LOADES1B_vS1C_EENS_8epilogue10collective6detail29Sm90TmaWarpSpecializedAdapterINS1G_15DefaultEpilogueISJ_SK_SK_NS1F_6thread17LinearCombinationISJ_Li1EffLNS1K_9ScaleType4KindE0ELNS_15FloatRoundStyleE2ESJ_EENS1_15EpilogueDefaultEEEEEvvEEEEvNT_6ParamsE,"a",@progbits
	.sectionflags	@""
	.align	4
.nv.constant0._ZN7cutlass13device_kernelINS_4gemm6kernel13GemmUniversalIN4cute5tupleIJiiiiEEENS1_10collective13CollectiveMmaINS1_37MainloopSm90TmaGmmaWarpSpecializedFP8ILi4ENS5_IJNS4_1CILi1EEENSA_ILi2EEESB_EEENS1_35KernelTmaWarpSpecializedCooperativeEEENS5_IJNSA_ILi128EEENSA_ILi256EEESG_EEENS_12float_e5m2_tENS5_IJlSB_lEEESJ_SK_NS4_8TiledMMAINS4_8MMA_AtomIJNS4_4SM904GMMA31MMA_64x256x32_F32E5M2E5M2_SS_TNILNSO_7ScaleInE1ELSQ_1EEEEEENS4_6LayoutINS5_IJSC_SB_SB_EEENS5_IJSB_NSA_ILi0EEESV_EEEEENS5_IJNS4_10UnderscoreESY_SY_EEEEENS4_23SM90_TMA_LOAD_MULTICASTENS4_14ComposedLayoutINS4_7SwizzleILi3ELi4ELi3EEENS4_18smem_ptr_flag_bitsILi8EEENST_INS5_IJNSA_ILi8EEESG_EEENS5_IJSG_SB_EEEEEEEvNS4_8identityENS4_13SM90_TMA_LOADES1B_vS1C_EENS_8epilogue10collective6detail29Sm90TmaWarpSpecializedAdapterINS1G_15DefaultEpilogueISJ_SK_SK_NS1F_6thread17LinearCombinationISJ_Li1EffLNS1K_9ScaleType4KindE0ELNS_15FloatRoundStyleE2ESJ_EENS1_15EpilogueDefaultEEEEEvvEEEEvNT_6ParamsE:
	.zero		1664


//--------------------- SYMBOLS --------------------------

	.type		.nv.reservedSmem.offset0,@object
	.size		.nv.reservedSmem.offset0,0x4
